	.target	sm_100a

	.elftype	@"ET_EXEC"


//--------------------- .note.nv.tkinfo           --------------------------
	.section	.note.nv.tkinfo,"",@"SHT_NOTE"
	.sectionflags	@"SHF_NOTE_NV_TKINFO"
	.tkinfo
        /*0018*/ 	.word	0x00000002
        /*0030*/ 	.string	""
        /*0030*/ 	.string	"ptxas"
        /*0030*/ 	.string	"Cuda compilation tools, release 13.0, V13.0.88"
        /*0030*/ 	.string	"Build cuda_13.0.r13.0/compiler.36424714_0"
        /*0030*/ 	.string	"-arch sm_100a -m 64 "



//--------------------- .note.nv.cuinfo           --------------------------
	.section	.note.nv.cuinfo,"",@"SHT_NOTE"
	.sectionflags	@"SHF_NOTE_NV_CUINFO"
        /*0018*/ 	.short	0x0002
        /*001a*/ 	.short	0x0064
        /*001c*/ 	.short	0x0082
	.zero		2


//--------------------- .nv.info                  --------------------------
	.section	.nv.info,"",@"SHT_CUDA_INFO"
	.align	4


	//----- nvinfo : EIATTR_REGCOUNT
	.align		4
        /*0000*/ 	.byte	0x04, 0x2f
        /*0002*/ 	.short	(.L_20 - .L_19)
	.align		4
.L_19:
        /*0004*/ 	.word	index@(_ZN7cutlass13device_kernelINS_4gemm6kernel13GemmUniversalIN4cute5tupleIJiiiiEEENS1_10collective13CollectiveMmaINS1_35MainloopSm100TmaUmmaWarpSpecializedILi5ELi2ELi2ENS5_IJNS4_1CILi2EEENSA_ILi1EEESC_EEEEENS5_IJNSA_ILi256EEESF_NSA_ILi128EEEEEENS_12float_e5m2_tENS5_IJlSC_lEEESI_SJ_NS4_8TiledMMAINS4_8MMA_AtomIJNS4_10MMA_TraitsINS4_25SM100_MMA_F8F6F4_2x1SM_SSEJSI_SI_fSF_SF_NS4_17integral_constantINS4_4UMMA5MajorELSQ_0EEESR_NSO_INSP_7ScaleInELSS_0EEEST_EEEEEENS4_6LayoutINS5_IJSC_SC_SC_EEENS5_IJNSA_ILi0EEESY_SY_EEEEENS5_IJNS4_10UnderscoreES11_S11_EEEEENS4_18SM100_TMA_2SM_LOADENS4_14ComposedLayoutINS4_7SwizzleILi3ELi4ELi3EEENS4_18smem_ptr_flag_bitsILi8EEENSW_INS5_IJNSA_ILi8EEESG_EEENS5_IJSG_SC_EEEEEEEvNS4_8identityES14_S1E_vS1F_EENS_8epilogue10collective18CollectiveEpilogueINS1H_23Sm100TmaWarpSpecializedILi4ELi2ELi64ELb0ELb0EEEJNS5_IJSG_SF_SG_EEENS5_IJNSW_ISG_SC_EENSW_INSA_ILi64EEESC_EEEEESI_SJ_SI_SJ_NS1H_6fusion15FusionCallbacksIS1L_NS1R_17LinearCombinationISI_fSI_fLNS_15FloatRoundStyleE2EEES1M_S1Q_JEEENS4_5SM1004TMEM4LOAD26SM100_TMEM_LOAD_32dp32b64xENS4_13SM90_TMA_LOADENS15_INS16_ILi2ELi4ELi3EEES19_NSW_INS5_IJS1A_S1O_EEENS5_IJS1O_SC_EEEEEEENS4_39AutoVectorizingCopyWithAssumedAlignmentILi128EEENS4_14SM90_TMA_STOREES26_S28_S28_EEEvvEEEEvNT_6ParamsE)
        /*0008*/ 	.word	0x000000de


	//----- nvinfo : EIATTR_FRAME_SIZE
	.align		4
.L_20:
        /*000c*/ 	.byte	0x04, 0x11
        /*000e*/ 	.short	(.L_22 - .L_21)
	.align		4
.L_21:
        /*0010*/ 	.word	index@($__internal_2_$__cuda_sm10x_tcgen05_guardrail_trap_unallocated_columns_being_dealloced)
        /*0014*/ 	.word	0x00000000


	//----- nvinfo : EIATTR_FRAME_SIZE
	.align		4
.L_22:
        /*0018*/ 	.byte	0x04, 0x11
        /*001a*/ 	.short	(.L_24 - .L_23)
	.align		4
.L_23:
        /*001c*/ 	.word	index@($__internal_1_$__cuda_sm10x_tcgen05_guardrail_trap_phase_invalid_during_alloc)
        /*0020*/ 	.word	0x00000000


	//----- nvinfo : EIATTR_FRAME_SIZE
	.align		4
.L_24:
        /*0024*/ 	.byte	0x04, 0x11
        /*0026*/ 	.short	(.L_26 - .L_25)
	.align		4
.L_25:
        /*0028*/ 	.word	index@($__internal_0_$__cuda_sm10x_tcgen05_guardrail_trap_col_being_dealloced_not_returned_by_alloc)
        /*002c*/ 	.word	0x00000000


	//----- nvinfo : EIATTR_FRAME_SIZE
	.align		4
.L_26:
        /*0030*/ 	.byte	0x04, 0x11
        /*0032*/ 	.short	(.L_28 - .L_27)
	.align		4
.L_27:
        /*0034*/ 	.word	index@(_ZN7cutlass13device_kernelINS_4gemm6kernel13GemmUniversalIN4cute5tupleIJiiiiEEENS1_10collective13CollectiveMmaINS1_35MainloopSm100TmaUmmaWarpSpecializedILi5ELi2ELi2ENS5_IJNS4_1CILi2EEENSA_ILi1EEESC_EEEEENS5_IJNSA_ILi256EEESF_NSA_ILi128EEEEEENS_12float_e5m2_tENS5_IJlSC_lEEESI_SJ_NS4_8TiledMMAINS4_8MMA_AtomIJNS4_10MMA_TraitsINS4_25SM100_MMA_F8F6F4_2x1SM_SSEJSI_SI_fSF_SF_NS4_17integral_constantINS4_4UMMA5MajorELSQ_0EEESR_NSO_INSP_7ScaleInELSS_0EEEST_EEEEEENS4_6LayoutINS5_IJSC_SC_SC_EEENS5_IJNSA_ILi0EEESY_SY_EEEEENS5_IJNS4_10UnderscoreES11_S11_EEEEENS4_18SM100_TMA_2SM_LOADENS4_14ComposedLayoutINS4_7SwizzleILi3ELi4ELi3EEENS4_18smem_ptr_flag_bitsILi8EEENSW_INS5_IJNSA_ILi8EEESG_EEENS5_IJSG_SC_EEEEEEEvNS4_8identityES14_S1E_vS1F_EENS_8epilogue10collective18CollectiveEpilogueINS1H_23Sm100TmaWarpSpecializedILi4ELi2ELi64ELb0ELb0EEEJNS5_IJSG_SF_SG_EEENS5_IJNSW_ISG_SC_EENSW_INSA_ILi64EEESC_EEEEESI_SJ_SI_SJ_NS1H_6fusion15FusionCallbacksIS1L_NS1R_17LinearCombinationISI_fSI_fLNS_15FloatRoundStyleE2EEES1M_S1Q_JEEENS4_5SM1004TMEM4LOAD26SM100_TMEM_LOAD_32dp32b64xENS4_13SM90_TMA_LOADENS15_INS16_ILi2ELi4ELi3EEES19_NSW_INS5_IJS1A_S1O_EEENS5_IJS1O_SC_EEEEEEENS4_39AutoVectorizingCopyWithAssumedAlignmentILi128EEENS4_14SM90_TMA_STOREES26_S28_S28_EEEvvEEEEvNT_6ParamsE)
        /*0038*/ 	.word	0x00000000


	//----- nvinfo : EIATTR_MIN_STACK_SIZE
	.align		4
.L_28:
        /*003c*/ 	.byte	0x04, 0x12
        /*003e*/ 	.short	(.L_30 - .L_29)
	.align		4
.L_29:
        /*0040*/ 	.word	index@(_ZN7cutlass13device_kernelINS_4gemm6kernel13GemmUniversalIN4cute5tupleIJiiiiEEENS1_10collective13CollectiveMmaINS1_35MainloopSm100TmaUmmaWarpSpecializedILi5ELi2ELi2ENS5_IJNS4_1CILi2EEENSA_ILi1EEESC_EEEEENS5_IJNSA_ILi256EEESF_NSA_ILi128EEEEEENS_12float_e5m2_tENS5_IJlSC_lEEESI_SJ_NS4_8TiledMMAINS4_8MMA_AtomIJNS4_10MMA_TraitsINS4_25SM100_MMA_F8F6F4_2x1SM_SSEJSI_SI_fSF_SF_NS4_17integral_constantINS4_4UMMA5MajorELSQ_0EEESR_NSO_INSP_7ScaleInELSS_0EEEST_EEEEEENS4_6LayoutINS5_IJSC_SC_SC_EEENS5_IJNSA_ILi0EEESY_SY_EEEEENS5_IJNS4_10UnderscoreES11_S11_EEEEENS4_18SM100_TMA_2SM_LOADENS4_14ComposedLayoutINS4_7SwizzleILi3ELi4ELi3EEENS4_18smem_ptr_flag_bitsILi8EEENSW_INS5_IJNSA_ILi8EEESG_EEENS5_IJSG_SC_EEEEEEEvNS4_8identityES14_S1E_vS1F_EENS_8epilogue10collective18CollectiveEpilogueINS1H_23Sm100TmaWarpSpecializedILi4ELi2ELi64ELb0ELb0EEEJNS5_IJSG_SF_SG_EEENS5_IJNSW_ISG_SC_EENSW_INSA_ILi64EEESC_EEEEESI_SJ_SI_SJ_NS1H_6fusion15FusionCallbacksIS1L_NS1R_17LinearCombinationISI_fSI_fLNS_15FloatRoundStyleE2EEES1M_S1Q_JEEENS4_5SM1004TMEM4LOAD26SM100_TMEM_LOAD_32dp32b64xENS4_13SM90_TMA_LOADENS15_INS16_ILi2ELi4ELi3EEES19_NSW_INS5_IJS1A_S1O_EEENS5_IJS1O_SC_EEEEEEENS4_39AutoVectorizingCopyWithAssumedAlignmentILi128EEENS4_14SM90_TMA_STOREES26_S28_S28_EEEvvEEEEvNT_6ParamsE)
        /*0044*/ 	.word	0x00000000
.L_30:


//--------------------- .nv.compat                --------------------------
	.section	.nv.compat,"",@"SHT_CUDA_COMPAT_INFO"
	.align	4
        /*0000*/ 	.byte	0x02, 0x09, 0x01, 0x00, 0x02, 0x02, 0x02, 0x00, 0x02, 0x05, 0x05, 0x00, 0x03, 0x07, 0x01, 0x01
        /*0010*/ 	.byte	0x02, 0x03, 0x01, 0x00, 0x02, 0x06, 0x01, 0x00, 0x04, 0x0b, 0x08, 0x00, 0x09, 0x00, 0x00, 0x00
        /*0020*/ 	.byte	0x00, 0x00, 0x00, 0x00


//--------------------- .nv.info._ZN7cutlass13device_kernelINS_4gemm6kernel13GemmUniversalIN4cute5tupleIJiiiiEEENS1_10collective13CollectiveMmaINS1_35MainloopSm100TmaUmmaWarpSpecializedILi5ELi2ELi2ENS5_IJNS4_1CILi2EEENSA_ILi1EEESC_EEEEENS5_IJNSA_ILi256EEESF_NSA_ILi128EEEEEENS_12float_e5m2_tENS5_IJlSC_lEEESI_SJ_NS4_8TiledMMAINS4_8MMA_AtomIJNS4_10MMA_TraitsINS4_25SM100_MMA_F8F6F4_2x1SM_SSEJSI_SI_fSF_SF_NS4_17integral_constantINS4_4UMMA5MajorELSQ_0EEESR_NSO_INSP_7ScaleInELSS_0EEEST_EEEEEENS4_6LayoutINS5_IJSC_SC_SC_EEENS5_IJNSA_ILi0EEESY_SY_EEEEENS5_IJNS4_10UnderscoreES11_S11_EEEEENS4_18SM100_TMA_2SM_LOADENS4_14ComposedLayoutINS4_7SwizzleILi3ELi4ELi3EEENS4_18smem_ptr_flag_bitsILi8EEENSW_INS5_IJNSA_ILi8EEESG_EEENS5_IJSG_SC_EEEEEEEvNS4_8identityES14_S1E_vS1F_EENS_8epilogue10collective18CollectiveEpilogueINS1H_23Sm100TmaWarpSpecializedILi4ELi2ELi64ELb0ELb0EEEJNS5_IJSG_SF_SG_EEENS5_IJNSW_ISG_SC_EENSW_INSA_ILi64EEESC_EEEEESI_SJ_SI_SJ_NS1H_6fusion15FusionCallbacksIS1L_NS1R_17LinearCombinationISI_fSI_fLNS_15FloatRoundStyleE2EEES1M_S1Q_JEEENS4_5SM1004TMEM4LOAD26SM100_TMEM_LOAD_32dp32b64xENS4_13SM90_TMA_LOADENS15_INS16_ILi2ELi4ELi3EEES19_NSW_INS5_IJS1A_S1O_EEENS5_IJS1O_SC_EEEEEEENS4_39AutoVectorizingCopyWithAssumedAlignmentILi128EEENS4_14SM90_TMA_STOREES26_S28_S28_EEEvvEEEEvNT_6ParamsE --------------------------
	.section	.nv.info._ZN7cutlass13device_kernelINS_4gemm6kernel13GemmUniversalIN4cute5tupleIJiiiiEEENS1_10collective13CollectiveMmaINS1_35MainloopSm100TmaUmmaWarpSpecializedILi5ELi2ELi2ENS5_IJNS4_1CILi2EEENSA_ILi1EEESC_EEEEENS5_IJNSA_ILi256EEESF_NSA_ILi128EEEEEENS_12float_e5m2_tENS5_IJlSC_lEEESI_SJ_NS4_8TiledMMAINS4_8MMA_AtomIJNS4_10MMA_TraitsINS4_25SM100_MMA_F8F6F4_2x1SM_SSEJSI_SI_fSF_SF_NS4_17integral_constantINS4_4UMMA5MajorELSQ_0EEESR_NSO_INSP_7ScaleInELSS_0EEEST_EEEEEENS4_6LayoutINS5_IJSC_SC_SC_EEENS5_IJNSA_ILi0EEESY_SY_EEEEENS5_IJNS4_10UnderscoreES11_S11_EEEEENS4_18SM100_TMA_2SM_LOADENS4_14ComposedLayoutINS4_7SwizzleILi3ELi4ELi3EEENS4_18smem_ptr_flag_bitsILi8EEENSW_INS5_IJNSA_ILi8EEESG_EEENS5_IJSG_SC_EEEEEEEvNS4_8identityES14_S1E_vS1F_EENS_8epilogue10collective18CollectiveEpilogueINS1H_23Sm100TmaWarpSpecializedILi4ELi2ELi64ELb0ELb0EEEJNS5_IJSG_SF_SG_EEENS5_IJNSW_ISG_SC_EENSW_INSA_ILi64EEESC_EEEEESI_SJ_SI_SJ_NS1H_6fusion15FusionCallbacksIS1L_NS1R_17LinearCombinationISI_fSI_fLNS_15FloatRoundStyleE2EEES1M_S1Q_JEEENS4_5SM1004TMEM4LOAD26SM100_TMEM_LOAD_32dp32b64xENS4_13SM90_TMA_LOADENS15_INS16_ILi2ELi4ELi3EEES19_NSW_INS5_IJS1A_S1O_EEENS5_IJS1O_SC_EEEEEEENS4_39AutoVectorizingCopyWithAssumedAlignmentILi128EEENS4_14SM90_TMA_STOREES26_S28_S28_EEEvvEEEEvNT_6ParamsE,"",@"SHT_CUDA_INFO"
	.sectionflags	@""
	.align	4


	//----- nvinfo : EIATTR_CUDA_API_VERSION
	.align		4
        /*0000*/ 	.byte	0x04, 0x37
        /*0002*/ 	.short	(.L_32 - .L_31)
.L_31:
        /*0004*/ 	.word	0x00000082


	//----- nvinfo : EIATTR_KPARAM_INFO
	.align		4
.L_32:
        /*0008*/ 	.byte	0x04, 0x17
        /*000a*/ 	.short	(.L_34 - .L_33)
.L_33:
        /*000c*/ 	.word	0x00000000
        /*0010*/ 	.short	0x0000
        /*0012*/ 	.short	0x0000
        /*0014*/ 	.byte	0x00, 0xf0, 0x01, 0x20


	//----- nvinfo : EIATTR_AT_ENTRY_FRAGMENTS
	.align		4
.L_34:
        /*0018*/ 	.byte	0x04, 0x4f
        /*001a*/ 	.short	(.L_36 - .L_35)


	//   ....[0]....
.L_35:
        /*001c*/ 	.word	0x00000007


	//----- nvinfo : EIATTR_RESERVED_SMEM_USED
	.align		4
.L_36:
        /*0020*/ 	.byte	0x01, 0x41
	.zero		2


	//----- nvinfo : EIATTR_SPARSE_MMA_MASK
	.align		4
        /*0024*/ 	.byte	0x03, 0x50
        /*0026*/ 	.short	0x0000


	//----- nvinfo : EIATTR_TCGEN05_2CTA_USED
	.align		4
        /*0028*/ 	.byte	0x01, 0x52
	.zero		2


	//----- nvinfo : EIATTR_MAXREG_COUNT
	.align		4
        /*002c*/ 	.byte	0x03, 0x1b
        /*002e*/ 	.short	0x00ff


	//----- nvinfo : EIATTR_NUM_BARRIERS
	.align		4
        /*0030*/ 	.byte	0x02, 0x4c
        /*0032*/ 	.byte	0x07
	.zero		1


	//----- nvinfo : EIATTR_EXTERNS
	.align		4
        /*0034*/ 	.byte	0x04, 0x0f
        /*0036*/ 	.short	(.L_38 - .L_37)


	//   ....[0]....
	.align		4
.L_37:
        /*0038*/ 	.word	index@(__assertfail)


	//----- nvinfo : EIATTR_MERCURY_ISA_VERSION
	.align		4
.L_38:
        /*003c*/ 	.byte	0x03, 0x5f
        /*003e*/ 	.short	0x0101


	//----- nvinfo : EIATTR_INT_WARP_WIDE_INSTR_OFFSETS
	.align		4
        /*0040*/ 	.byte	0x04, 0x31
        /*0042*/ 	.short	(.L_40 - .L_39)


	//   ....[0]....
.L_39:
        /*0044*/ 	.word	0x00000cf0


	//   ....[1]....
        /*0048*/ 	.word	0x00000d90


	//   ....[2]....
        /*004c*/ 	.word	0x000020b0


	//   ....[3]....
        /*0050*/ 	.word	0x00003f00


	//   ....[4]....
        /*0054*/ 	.word	0x00003f20


	//   ....[5]....
        /*0058*/ 	.word	0x00003f50


	//   ....[6]....
        /*005c*/ 	.word	0x00004890


	//   ....[7]....
        /*0060*/ 	.word	0x00004900


	//   ....[8]....
        /*0064*/ 	.word	0x000049e0


	//   ....[9]....
        /*0068*/ 	.word	0x00004a60


	//   ....[10]....
        /*006c*/ 	.word	0x00004b70


	//   ....[11]....
        /*0070*/ 	.word	0x00004c00


	//   ....[12]....
        /*0074*/ 	.word	0x00004de0


	//   ....[13]....
        /*0078*/ 	.word	0x00004f40


	//----- nvinfo : EIATTR_COOP_GROUP_MASK_REGIDS
	.align		4
.L_40:
        /*007c*/ 	.byte	0x04, 0x29
        /*007e*/ 	.short	(.L_42 - .L_41)


	//   ....[0]....
.L_41:
        /*0080*/ 	.word	0xffffffff


	//   ....[1]....
        /*0084*/ 	.word	0xffffffff


	//   ....[2]....
        /*0088*/ 	.word	0xffffffff


	//   ....[3]....
        /*008c*/ 	.word	0xffffffff


	//   ....[4]....
        /*0090*/ 	.word	0xffffffff


	//   ....[5]....
        /*0094*/ 	.word	0xffffffff


	//   ....[6]....
        /*0098*/ 	.word	0xffffffff


	//   ....[7]....
        /*009c*/ 	.word	0xffffffff


	//   ....[8]....
        /*00a0*/ 	.word	0xffffffff


	//   ....[9]....
        /*00a4*/ 	.word	0xffffffff


	//   ....[10]....
        /*00a8*/ 	.word	0xffffffff


	//   ....[11]....
        /*00ac*/ 	.word	0xffffffff


	//   ....[12]....
        /*00b0*/ 	.word	0xffffffff


	//   ....[13]....
        /*00b4*/ 	.word	0xffffffff


	//----- nvinfo : EIATTR_COOP_GROUP_INSTR_OFFSETS
	.align		4
.L_42:
        /*00b8*/ 	.byte	0x04, 0x28
        /*00ba*/ 	.short	(.L_44 - .L_43)


	//   ....[0]....
.L_43:
        /*00bc*/ 	.word	0x000000c0


	//   ....[1]....
        /*00c0*/ 	.word	0x00000500


	//   ....[2]....
        /*00c4*/ 	.word	0x000006a0


	//   ....[3]....
        /*00c8*/ 	.word	0x00000830


	//   ....[4]....
        /*00cc*/ 	.word	0x00000920


	//   ....[5]....
        /*00d0*/ 	.word	0x00000a80


	//   ....[6]....
        /*00d4*/ 	.word	0x00000bd0


	//   ....[7]....
        /*00d8*/ 	.word	0x00000e10


	//   ....[8]....
        /*00dc*/ 	.word	0x00001f90


	//   ....[9]....
        /*00e0*/ 	.word	0x00002e00


	//   ....[10]....
        /*00e4*/ 	.word	0x000032d0


	//   ....[11]....
        /*00e8*/ 	.word	0x00003300


	//   ....[12]....
        /*00ec*/ 	.word	0x00003e00


	//   ....[13]....
        /*00f0*/ 	.word	0x00004010


	//----- nvinfo : EIATTR_VRC_CTA_INIT_COUNT
	.align		4
.L_44:
        /*00f4*/ 	.byte	0x02, 0x4a
        /*00f6*/ 	.byte	0x80
	.zero		1


	//----- nvinfo : EIATTR_SYSCALL_OFFSETS
	.align		4
        /*00f8*/ 	.byte	0x04, 0x46
        /*00fa*/ 	.short	(.L_46 - .L_45)


	//   ....[0]....
.L_45:
        /*00fc*/ 	.word	0x000059b0


	//   ....[1]....
        /*0100*/ 	.word	0x00005af0


	//   ....[2]....
        /*0104*/ 	.word	0x00006350


	//   ....[3]....
        /*0108*/ 	.word	0x00007970


	//   ....[4]....
        /*010c*/ 	.word	0x00008f20


	//   ....[5]....
        /*0110*/ 	.word	0x0000a4f0


	//----- nvinfo : EIATTR_MBARRIER_INSTR_OFFSETS
	.align		4
.L_46:
        /*0114*/ 	.byte	0x04, 0x39
        /*0116*/ 	.short	(.L_48 - .L_47)


	//   ....[0]....
.L_47:
        /*0118*/ 	.word	0x000005f0
        /*011c*/ 	.word	0x000000ff
        /*0120*/ 	.word	0x00000000
        /*0124*/ 	.short	0x0100
        /*0126*/ 	.byte	0x08
	.zero		1


	//   ....[1]....
        /*0128*/ 	.word	0x00000600
        /*012c*/ 	.word	0x000000ff
        /*0130*/ 	.word	0x00000028
        /*0134*/ 	.short	0x0100
        /*0136*/ 	.byte	0x08
	.zero		1


	//   ....[2]....
        /*0138*/ 	.word	0x00000610
        /*013c*/ 	.word	0x000000ff
        /*0140*/ 	.word	0x00000008
        /*0144*/ 	.short	0x0100
        /*0146*/ 	.byte	0x08
	.zero		1


	//   ....[3]....
        /*0148*/ 	.word	0x00000620
        /*014c*/ 	.word	0x000000ff
        /*0150*/ 	.word	0x00000030
        /*0154*/ 	.short	0x0100
        /*0156*/ 	.byte	0x08
	.zero		1


	//   ....[4]....
        /*0158*/ 	.word	0x00000630
        /*015c*/ 	.word	0x000000ff
        /*0160*/ 	.word	0x00000010
        /*0164*/ 	.short	0x0100
        /*0166*/ 	.byte	0x08
	.zero		1


	//   ....[5]....
        /*0168*/ 	.word	0x00000640
        /*016c*/ 	.word	0x000000ff
        /*0170*/ 	.word	0x00000038
        /*0174*/ 	.short	0x0100
        /*0176*/ 	.byte	0x08
	.zero		1


	//   ....[6]....
        /*0178*/ 	.word	0x00000650
        /*017c*/ 	.word	0x000000ff
        /*0180*/ 	.word	0x00000018
        /*0184*/ 	.short	0x0100
        /*0186*/ 	.byte	0x08
	.zero		1


	//   ....[7]....
        /*0188*/ 	.word	0x00000660
        /*018c*/ 	.word	0x000000ff
        /*0190*/ 	.word	0x00000040
        /*0194*/ 	.short	0x0100
        /*0196*/ 	.byte	0x08
	.zero		1


	//   ....[8]....
        /*0198*/ 	.word	0x00000670
        /*019c*/ 	.word	0x000000ff
        /*01a0*/ 	.word	0x00000020
        /*01a4*/ 	.short	0x0100
        /*01a6*/ 	.byte	0x08
	.zero		1


	//   ....[9]....
        /*01a8*/ 	.word	0x00000680
        /*01ac*/ 	.word	0x000000ff
        /*01b0*/ 	.word	0x00000048
        /*01b4*/ 	.short	0x0100
        /*01b6*/ 	.byte	0x08
	.zero		1


	//   ....[10]....
        /*01b8*/ 	.word	0x000007a0
        /*01bc*/ 	.word	0x000000ff
        /*01c0*/ 	.word	0x00000050
        /*01c4*/ 	.short	0x0100
        /*01c6*/ 	.byte	0x09
	.zero		1


	//   ....[11]....
        /*01c8*/ 	.word	0x000007b0
        /*01cc*/ 	.word	0x000000ff
        /*01d0*/ 	.word	0x00000070
        /*01d4*/ 	.short	0x0100
        /*01d6*/ 	.byte	0x09
	.zero		1


	//   ....[12]....
        /*01d8*/ 	.word	0x000007c0
        /*01dc*/ 	.word	0x000000ff
        /*01e0*/ 	.word	0x00000058
        /*01e4*/ 	.short	0x0100
        /*01e6*/ 	.byte	0x09
	.zero		1


	//   ....[13]....
        /*01e8*/ 	.word	0x000007d0
        /*01ec*/ 	.word	0x000000ff
        /*01f0*/ 	.word	0x00000078
        /*01f4*/ 	.short	0x0100
        /*01f6*/ 	.byte	0x09
	.zero		1


	//   ....[14]....
        /*01f8*/ 	.word	0x000007e0
        /*01fc*/ 	.word	0x000000ff
        /*0200*/ 	.word	0x00000060
        /*0204*/ 	.short	0x0100
        /*0206*/ 	.byte	0x09
	.zero		1


	//   ....[15]....
        /*0208*/ 	.word	0x000007f0
        /*020c*/ 	.word	0x000000ff
        /*0210*/ 	.word	0x00000080
        /*0214*/ 	.short	0x0100
        /*0216*/ 	.byte	0x09
	.zero		1


	//   ....[16]....
        /*0218*/ 	.word	0x00000800
        /*021c*/ 	.word	0x000000ff
        /*0220*/ 	.word	0x00000068
        /*0224*/ 	.short	0x0100
        /*0226*/ 	.byte	0x09
	.zero		1


	//   ....[17]....
        /*0228*/ 	.word	0x00000810
        /*022c*/ 	.word	0x000000ff
        /*0230*/ 	.word	0x00000088
        /*0234*/ 	.short	0x0100
        /*0236*/ 	.byte	0x09
	.zero		1


	//   ....[18]....
        /*0238*/ 	.word	0x000008f0
        /*023c*/ 	.word	0x000000ff
        /*0240*/ 	.word	0x00000090
        /*0244*/ 	.short	0x0100
        /*0246*/ 	.byte	0x08
	.zero		1


	//   ....[19]....
        /*0248*/ 	.word	0x00000900
        /*024c*/ 	.word	0x000000ff
        /*0250*/ 	.word	0x00000098
        /*0254*/ 	.short	0x0100
        /*0256*/ 	.byte	0x08
	.zero		1


	//   ....[20]....
        /*0258*/ 	.word	0x00000a30
        /*025c*/ 	.word	0x000000ff
        /*0260*/ 	.word	0x000000a0
        /*0264*/ 	.short	0x0100
        /*0266*/ 	.byte	0x08
	.zero		1


	//   ....[21]....
        /*0268*/ 	.word	0x00000a40
        /*026c*/ 	.word	0x000000ff
        /*0270*/ 	.word	0x000000b0
        /*0274*/ 	.short	0x0100
        /*0276*/ 	.byte	0x08
	.zero		1


	//   ....[22]....
        /*0278*/ 	.word	0x00000a50
        /*027c*/ 	.word	0x000000ff
        /*0280*/ 	.word	0x000000a8
        /*0284*/ 	.short	0x0100
        /*0286*/ 	.byte	0x08
	.zero		1


	//   ....[23]....
        /*0288*/ 	.word	0x00000a60
        /*028c*/ 	.word	0x000000ff
        /*0290*/ 	.word	0x000000b8
        /*0294*/ 	.short	0x0100
        /*0296*/ 	.byte	0x08
	.zero		1


	//   ....[24]....
        /*0298*/ 	.word	0x00000b80
        /*029c*/ 	.word	0x000000ff
        /*02a0*/ 	.word	0x000000c0
        /*02a4*/ 	.short	0x0100
        /*02a6*/ 	.byte	0x09
	.zero		1


	//   ....[25]....
        /*02a8*/ 	.word	0x00000b90
        /*02ac*/ 	.word	0x000000ff
        /*02b0*/ 	.word	0x000000d0
        /*02b4*/ 	.short	0x0100
        /*02b6*/ 	.byte	0x09
	.zero		1


	//   ....[26]....
        /*02b8*/ 	.word	0x00000ba0
        /*02bc*/ 	.word	0x000000ff
        /*02c0*/ 	.word	0x000000c8
        /*02c4*/ 	.short	0x0100
        /*02c6*/ 	.byte	0x09
	.zero		1


	//   ....[27]....
        /*02c8*/ 	.word	0x00000bb0
        /*02cc*/ 	.word	0x000000ff
        /*02d0*/ 	.word	0x000000d8
        /*02d4*/ 	.short	0x0100
        /*02d6*/ 	.byte	0x09
	.zero		1


	//   ....[28]....
        /*02d8*/ 	.word	0x00000ca0
        /*02dc*/ 	.word	0x000000ff
        /*02e0*/ 	.word	0x000000e0
        /*02e4*/ 	.short	0x0100
        /*02e6*/ 	.byte	0x08
	.zero		1


	//   ....[29]....
        /*02e8*/ 	.word	0x00000cb0
        /*02ec*/ 	.word	0x000000ff
        /*02f0*/ 	.word	0x000000f0
        /*02f4*/ 	.short	0x0100
        /*02f6*/ 	.byte	0x08
	.zero		1


	//   ....[30]....
        /*02f8*/ 	.word	0x00000cc0
        /*02fc*/ 	.word	0x000000ff
        /*0300*/ 	.word	0x000000e8
        /*0304*/ 	.short	0x0100
        /*0306*/ 	.byte	0x08
	.zero		1


	//   ....[31]....
        /*0308*/ 	.word	0x00000cd0
        /*030c*/ 	.word	0x000000ff
        /*0310*/ 	.word	0x000000f8
        /*0314*/ 	.short	0x0100
        /*0316*/ 	.byte	0x08
	.zero		1


	//   ....[32]....
        /*0318*/ 	.word	0x00000dc0
        /*031c*/ 	.word	0x000000ff
        /*0320*/ 	.word	0x00000100
        /*0324*/ 	.short	0x0100
        /*0326*/ 	.byte	0x07
	.zero		1


	//   ....[33]....
        /*0328*/ 	.word	0x000017c0
        /*032c*/ 	.word	0x00000003
        /*0330*/ 	.word	0x000000f0
        /*0334*/ 	.short	0x010a
        /*0336*/ 	.byte	0xff
	.zero		1


	//   ....[34]....
        /*0338*/ 	.word	0x000017f0
        /*033c*/ 	.word	0x00000003
        /*0340*/ 	.word	0x000000e0
        /*0344*/ 	.short	0x0101
        /*0346*/ 	.byte	0xff
	.zero		1


	//   ....[35]....
        /*0348*/ 	.word	0x000018f0
        /*034c*/ 	.word	0x000000ff
        /*0350*/ 	.word	0x00000028
        /*0354*/ 	.short	0x010a
        /*0356*/ 	.byte	0x08
	.zero		1


	//   ....[36]....
        /*0358*/ 	.word	0x000019b0
        /*035c*/ 	.word	0x000000ff
        /*0360*/ 	.word	0x00000028
        /*0364*/ 	.short	0x010a
        /*0366*/ 	.byte	0x21
	.zero		1


	//   ....[37]....
        /*0368*/ 	.word	0x00001b70
        /*036c*/ 	.word	0x000000ff
        /*0370*/ 	.word	0x00000028
        /*0374*/ 	.short	0x010a
        /*0376*/ 	.byte	0x08
	.zero		1


	//   ....[38]....
        /*0378*/ 	.word	0x00001c50
        /*037c*/ 	.word	0x000000ff
        /*0380*/ 	.word	0x00000098
        /*0384*/ 	.short	0x0101
        /*0386*/ 	.byte	0x06
	.zero		1


	//   ....[39]....
        /*0388*/ 	.word	0x00001c70
        /*038c*/ 	.word	0x000000ff
        /*0390*/ 	.word	0x00000028
        /*0394*/ 	.short	0x010a
        /*0396*/ 	.byte	0x08
	.zero		1


	//   ....[40]....
        /*0398*/ 	.word	0x00001cf0
        /*039c*/ 	.word	0x000000ff
        /*03a0*/ 	.word	0x00000028
        /*03a4*/ 	.short	0x010a
        /*03a6*/ 	.byte	0x11
	.zero		1


	//   ....[41]....
        /*03a8*/ 	.word	0x00001e80
        /*03ac*/ 	.word	0x000000ff
        /*03b0*/ 	.word	0x00000028
        /*03b4*/ 	.short	0x010a
        /*03b6*/ 	.byte	0x08
	.zero		1


	//   ....[42]....
        /*03b8*/ 	.word	0x00001fc0
        /*03bc*/ 	.word	0x00000002
        /*03c0*/ 	.word	0x000000a0
        /*03c4*/ 	.short	0x010a
        /*03c6*/ 	.byte	0xff
	.zero		1


	//   ....[43]....
        /*03c8*/ 	.word	0x00002080
        /*03cc*/ 	.word	0x00000002
        /*03d0*/ 	.word	0x00000000
        /*03d4*/ 	.short	0x0101
        /*03d6*/ 	.byte	0xff
	.zero		1


	//   ....[44]....
        /*03d8*/ 	.word	0x000025e0
        /*03dc*/ 	.word	0x000000ff
        /*03e0*/ 	.word	0x00000000
        /*03e4*/ 	.short	0x010a
        /*03e6*/ 	.byte	0x04
	.zero		1


	//   ....[45]....
        /*03e8*/ 	.word	0x00002670
        /*03ec*/ 	.word	0x000000ff
        /*03f0*/ 	.word	0x00000000
        /*03f4*/ 	.short	0x010a
        /*03f6*/ 	.byte	0x04
	.zero		1


	//   ....[46]....
        /*03f8*/ 	.word	0x00002700
        /*03fc*/ 	.word	0x000000ff
        /*0400*/ 	.word	0x00000000
        /*0404*/ 	.short	0x010a
        /*0406*/ 	.byte	0x04
	.zero		1


	//   ....[47]....
        /*0408*/ 	.word	0x00002790
        /*040c*/ 	.word	0x000000ff
        /*0410*/ 	.word	0x00000000
        /*0414*/ 	.short	0x010a
        /*0416*/ 	.byte	0x04
	.zero		1


	//   ....[48]....
        /*0418*/ 	.word	0x00002830
        /*041c*/ 	.word	0x00000000
        /*0420*/ 	.word	0x00000000
        /*0424*/ 	.short	0x010a
        /*0426*/ 	.byte	0xff
	.zero		1


	//   ....[49]....
        /*0428*/ 	.word	0x00002960
        /*042c*/ 	.word	0x00000000
        /*0430*/ 	.word	0x000000e0
        /*0434*/ 	.short	0x010a
        /*0436*/ 	.byte	0xff
	.zero		1


	//   ....[50]....
        /*0438*/ 	.word	0x000029d0
        /*043c*/ 	.word	0x00000004
        /*0440*/ 	.word	0x00000000
        /*0444*/ 	.short	0x0101
        /*0446*/ 	.byte	0xff
	.zero		1


	//   ....[51]....
        /*0448*/ 	.word	0x000029f0
        /*044c*/ 	.word	0x000000ff
        /*0450*/ 	.word	0x000000b0
        /*0454*/ 	.short	0x010a
        /*0456*/ 	.byte	0x05
	.zero		1


	//   ....[52]....
        /*0458*/ 	.word	0x00002b10
        /*045c*/ 	.word	0x00000000
        /*0460*/ 	.word	0x000000a0
        /*0464*/ 	.short	0x010a
        /*0466*/ 	.byte	0xff
	.zero		1


	//   ....[53]....
        /*0468*/ 	.word	0x00002c10
        /*046c*/ 	.word	0x00000000
        /*0470*/ 	.word	0x00000000
        /*0474*/ 	.short	0x0101
        /*0476*/ 	.byte	0xff
	.zero		1


	//   ....[54]....
        /*0478*/ 	.word	0x00002ca0
        /*047c*/ 	.word	0x000000ff
        /*0480*/ 	.word	0x000000b0
        /*0484*/ 	.short	0x0106
        /*0486*/ 	.byte	0x05
	.zero		1


	//   ....[55]....
        /*0488*/ 	.word	0x00002cc0
        /*048c*/ 	.word	0x000000ff
        /*0490*/ 	.word	0x000000b0
        /*0494*/ 	.short	0x010a
        /*0496*/ 	.byte	0x05
	.zero		1


	//   ....[56]....
        /*0498*/ 	.word	0x00002d50
        /*049c*/ 	.word	0x000000ff
        /*04a0*/ 	.word	0x000000b0
        /*04a4*/ 	.short	0x0106
        /*04a6*/ 	.byte	0x04
	.zero		1


	//   ....[57]....
        /*04a8*/ 	.word	0x00002d90
        /*04ac*/ 	.word	0x00000000
        /*04b0*/ 	.word	0x000000b0
        /*04b4*/ 	.short	0x010a
        /*04b6*/ 	.byte	0xff
	.zero		1


	//   ....[58]....
        /*04b8*/ 	.word	0x00002fd0
        /*04bc*/ 	.word	0x000000ff
        /*04c0*/ 	.word	0x00000008
        /*04c4*/ 	.short	0x010a
        /*04c6*/ 	.byte	0x06
	.zero		1


	//   ....[59]....
        /*04c8*/ 	.word	0x00002ff0
        /*04cc*/ 	.word	0x000000ff
        /*04d0*/ 	.word	0x00000008
        /*04d4*/ 	.short	0x010a
        /*04d6*/ 	.byte	0x06
	.zero		1


	//   ....[60]....
        /*04d8*/ 	.word	0x00003180
        /*04dc*/ 	.word	0x000000ff
        /*04e0*/ 	.word	0x00000008
        /*04e4*/ 	.short	0x010a
        /*04e6*/ 	.byte	0x06
	.zero		1


	//   ....[61]....
        /*04e8*/ 	.word	0x000031a0
        /*04ec*/ 	.word	0x000000ff
        /*04f0*/ 	.word	0x00000008
        /*04f4*/ 	.short	0x010a
        /*04f6*/ 	.byte	0x06
	.zero		1


	//   ....[62]....
        /*04f8*/ 	.word	0x00003260
        /*04fc*/ 	.word	0x000000ff
        /*0500*/ 	.word	0x00000000
        /*0504*/ 	.short	0x0101
        /*0506*/ 	.byte	0x07
	.zero		1


	//   ....[63]....
        /*0508*/ 	.word	0x000035a0
        /*050c*/ 	.word	0x00000000
        /*0510*/ 	.word	0x000000a0
        /*0514*/ 	.short	0x010a
        /*0516*/ 	.byte	0xff
	.zero		1


	//   ....[64]....
        /*0518*/ 	.word	0x00003660
        /*051c*/ 	.word	0x00000000
        /*0520*/ 	.word	0x00000000
        /*0524*/ 	.short	0x0101
        /*0526*/ 	.byte	0xff
	.zero		1


	//   ....[65]....
        /*0528*/ 	.word	0x00003720
        /*052c*/ 	.word	0x000000ff
        /*0530*/ 	.word	0x00000000
        /*0534*/ 	.short	0x010a
        /*0536*/ 	.byte	0x08
	.zero		1


	//   ....[66]....
        /*0538*/ 	.word	0x00003730
        /*053c*/ 	.word	0x000000ff
        /*0540*/ 	.word	0x000000d0
        /*0544*/ 	.short	0x010a
        /*0546*/ 	.byte	0x09
	.zero		1


	//   ....[67]....
        /*0548*/ 	.word	0x000037e0
        /*054c*/ 	.word	0x000000ff
        /*0550*/ 	.word	0x00000000
        /*0554*/ 	.short	0x010a
        /*0556*/ 	.byte	0x08
	.zero		1


	//   ....[68]....
        /*0558*/ 	.word	0x00003910
        /*055c*/ 	.word	0x000000ff
        /*0560*/ 	.word	0x00000000
        /*0564*/ 	.short	0x010a
        /*0566*/ 	.byte	0x1e
	.zero		1


	//   ....[69]....
        /*0568*/ 	.word	0x00003c10
        /*056c*/ 	.word	0x000000ff
        /*0570*/ 	.word	0x00000000
        /*0574*/ 	.short	0x010a
        /*0576*/ 	.byte	0x05
	.zero		1


	//   ....[70]....
        /*0578*/ 	.word	0x00003cb0
        /*057c*/ 	.word	0x00000000
        /*0580*/ 	.word	0x00000000
        /*0584*/ 	.short	0x010a
        /*0586*/ 	.byte	0xff
	.zero		1


	//   ....[71]....
        /*0588*/ 	.word	0x00003cf0
        /*058c*/ 	.word	0x00000000
        /*0590*/ 	.word	0x00000000
        /*0594*/ 	.short	0x010a
        /*0596*/ 	.byte	0xff
	.zero		1


	//   ....[72]....
        /*0598*/ 	.word	0x00003d60
        /*059c*/ 	.word	0x000000ff
        /*05a0*/ 	.word	0x00000000
        /*05a4*/ 	.short	0x0101
        /*05a6*/ 	.byte	0x05
	.zero		1


	//   ....[73]....
        /*05a8*/ 	.word	0x00003da0
        /*05ac*/ 	.word	0x000000ff
        /*05b0*/ 	.word	0x00000100
        /*05b4*/ 	.short	0x010a
        /*05b6*/ 	.byte	0x07
	.zero		1


	//   ....[74]....
        /*05b8*/ 	.word	0x00003df0
        /*05bc*/ 	.word	0x000000ff
        /*05c0*/ 	.word	0x00000000
        /*05c4*/ 	.short	0x0101
        /*05c6*/ 	.byte	0x05
	.zero		1


	//   ....[75]....
        /*05c8*/ 	.word	0x00004240
        /*05cc*/ 	.word	0x00000000
        /*05d0*/ 	.word	0x000000a0
        /*05d4*/ 	.short	0x010a
        /*05d6*/ 	.byte	0xff
	.zero		1


	//   ....[76]....
        /*05d8*/ 	.word	0x00004300
        /*05dc*/ 	.word	0x00000000
        /*05e0*/ 	.word	0x00000000
        /*05e4*/ 	.short	0x0101
        /*05e6*/ 	.byte	0xff
	.zero		1


	//   ....[77]....
        /*05e8*/ 	.word	0x00004620
        /*05ec*/ 	.word	0x000000ff
        /*05f0*/ 	.word	0x00000098
        /*05f4*/ 	.short	0x010a
        /*05f6*/ 	.byte	0x07
	.zero		1


	//   ....[78]....
        /*05f8*/ 	.word	0x00004810
        /*05fc*/ 	.word	0x000000ff
        /*0600*/ 	.word	0x00000070
        /*0604*/ 	.short	0x010a
        /*0606*/ 	.byte	0x07
	.zero		1


	//   ....[79]....
        /*0608*/ 	.word	0x00004980
        /*060c*/ 	.word	0x000000ff
        /*0610*/ 	.word	0x00000050
        /*0614*/ 	.short	0x010b
        /*0616*/ 	.byte	0x07
	.zero		1


	//   ....[80]....
        /*0618*/ 	.word	0x00004990
        /*061c*/ 	.word	0x000000ff
        /*0620*/ 	.word	0x00000000
        /*0624*/ 	.short	0x0101
        /*0626*/ 	.byte	0x08
	.zero		1


	//   ....[81]....
        /*0628*/ 	.word	0x000049b0
        /*062c*/ 	.word	0x000000ff
        /*0630*/ 	.word	0x00000078
        /*0634*/ 	.short	0x010a
        /*0636*/ 	.byte	0x07
	.zero		1


	//   ....[82]....
        /*0638*/ 	.word	0x00004b10
        /*063c*/ 	.word	0x000000ff
        /*0640*/ 	.word	0x00000058
        /*0644*/ 	.short	0x010b
        /*0646*/ 	.byte	0x07
	.zero		1


	//   ....[83]....
        /*0648*/ 	.word	0x00004b20
        /*064c*/ 	.word	0x000000ff
        /*0650*/ 	.word	0x00000000
        /*0654*/ 	.short	0x0101
        /*0656*/ 	.byte	0x08
	.zero		1


	//   ....[84]....
        /*0658*/ 	.word	0x00004b30
        /*065c*/ 	.word	0x000000ff
        /*0660*/ 	.word	0x00000080
        /*0664*/ 	.short	0x010a
        /*0666*/ 	.byte	0x07
	.zero		1


	//   ....[85]....
        /*0668*/ 	.word	0x00004cd0
        /*066c*/ 	.word	0x000000ff
        /*0670*/ 	.word	0x00000060
        /*0674*/ 	.short	0x010b
        /*0676*/ 	.byte	0x07
	.zero		1


	//   ....[86]....
        /*0678*/ 	.word	0x00004d40
        /*067c*/ 	.word	0x000000ff
        /*0680*/ 	.word	0x00000000
        /*0684*/ 	.short	0x0101
        /*0686*/ 	.byte	0x08
	.zero		1


	//   ....[87]....
        /*0688*/ 	.word	0x00004d70
        /*068c*/ 	.word	0x000000ff
        /*0690*/ 	.word	0x00000088
        /*0694*/ 	.short	0x010a
        /*0696*/ 	.byte	0x07
	.zero		1


	//   ....[88]....
        /*0698*/ 	.word	0x00004f80
        /*069c*/ 	.word	0x000000ff
        /*06a0*/ 	.word	0x00000068
        /*06a4*/ 	.short	0x010b
        /*06a6*/ 	.byte	0x07
	.zero		1


	//   ....[89]....
        /*06a8*/ 	.word	0x00004fa0
        /*06ac*/ 	.word	0x000000ff
        /*06b0*/ 	.word	0x00000000
        /*06b4*/ 	.short	0x0101
        /*06b6*/ 	.byte	0x0d
	.zero		1


	//   ....[90]....
        /*06b8*/ 	.word	0x00004fd0
        /*06bc*/ 	.word	0x000000ff
        /*06c0*/ 	.word	0x00000070
        /*06c4*/ 	.short	0x010a
        /*06c6*/ 	.byte	0x07
	.zero		1


	//   ....[91]....
        /*06c8*/ 	.word	0x00004ff0
        /*06cc*/ 	.word	0x000000ff
        /*06d0*/ 	.word	0x00000078
        /*06d4*/ 	.short	0x010a
        /*06d6*/ 	.byte	0x07
	.zero		1


	//   ....[92]....
        /*06d8*/ 	.word	0x00005010
        /*06dc*/ 	.word	0x000000ff
        /*06e0*/ 	.word	0x00000080
        /*06e4*/ 	.short	0x010a
        /*06e6*/ 	.byte	0x07
	.zero		1


	//   ....[93]....
        /*06e8*/ 	.word	0x00005050
        /*06ec*/ 	.word	0x00000000
        /*06f0*/ 	.word	0x00000088
        /*06f4*/ 	.short	0x010a
        /*06f6*/ 	.byte	0xff
	.zero		1


	//   ....[94]....
        /*06f8*/ 	.word	0x00005380
        /*06fc*/ 	.word	0x00000000
        /*0700*/ 	.word	0x000000a0
        /*0704*/ 	.short	0x010a
        /*0706*/ 	.byte	0xff
	.zero		1


	//   ....[95]....
        /*0708*/ 	.word	0x00005490
        /*070c*/ 	.word	0x00000000
        /*0710*/ 	.word	0x00000000
        /*0714*/ 	.short	0x0101
        /*0716*/ 	.byte	0xff
	.zero		1


	//   ....[96]....
        /*0718*/ 	.word	0x00005ef0
        /*071c*/ 	.word	0x00000003
        /*0720*/ 	.word	0x00000050
        /*0724*/ 	.short	0x010a
        /*0726*/ 	.byte	0xff
	.zero		1


	//   ....[97]....
        /*0728*/ 	.word	0x00005f30
        /*072c*/ 	.word	0x000000bf
        /*0730*/ 	.word	0x000000c0
        /*0734*/ 	.short	0x010a
        /*0736*/ 	.byte	0xff
	.zero		1


	//   ....[98]....
        /*0738*/ 	.word	0x00006060
        /*073c*/ 	.word	0x00000003
        /*0740*/ 	.word	0x00000050
        /*0744*/ 	.short	0x010a
        /*0746*/ 	.byte	0xff
	.zero		1


	//   ....[99]....
        /*0748*/ 	.word	0x000061c0
        /*074c*/ 	.word	0x00000000
        /*0750*/ 	.word	0x00000000
        /*0754*/ 	.short	0x0101
        /*0756*/ 	.byte	0xff
	.zero		1


	//   ....[100]....
        /*0758*/ 	.word	0x00006220
        /*075c*/ 	.word	0x000000bf
        /*0760*/ 	.word	0x000000c0
        /*0764*/ 	.short	0x010a
        /*0766*/ 	.byte	0xff
	.zero		1


	//   ....[101]....
        /*0768*/ 	.word	0x000075d0
        /*076c*/ 	.word	0x000000ce
        /*0770*/ 	.word	0x00000050
        /*0774*/ 	.short	0x010a
        /*0776*/ 	.byte	0xff
	.zero		1


	//   ....[102]....
        /*0778*/ 	.word	0x000076a0
        /*077c*/ 	.word	0x000000ce
        /*0780*/ 	.word	0x00000050
        /*0784*/ 	.short	0x010a
        /*0786*/ 	.byte	0xff
	.zero		1


	//   ....[103]....
        /*0788*/ 	.word	0x000077e0
        /*078c*/ 	.word	0x00000003
        /*0790*/ 	.word	0x00000000
        /*0794*/ 	.short	0x0101
        /*0796*/ 	.byte	0xff
	.zero		1


	//   ....[104]....
        /*0798*/ 	.word	0x00008b80
        /*079c*/ 	.word	0x00000000
        /*07a0*/ 	.word	0x00000050
        /*07a4*/ 	.short	0x010a
        /*07a6*/ 	.byte	0xff
	.zero		1


	//   ....[105]....
        /*07a8*/ 	.word	0x00008c50
        /*07ac*/ 	.word	0x00000000
        /*07b0*/ 	.word	0x00000050
        /*07b4*/ 	.short	0x010a
        /*07b6*/ 	.byte	0xff
	.zero		1


	//   ....[106]....
        /*07b8*/ 	.word	0x00008db0
        /*07bc*/ 	.word	0x00000000
        /*07c0*/ 	.word	0x00000000
        /*07c4*/ 	.short	0x0101
        /*07c6*/ 	.byte	0xff
	.zero		1


	//   ....[107]....
        /*07c8*/ 	.word	0x0000a160
        /*07cc*/ 	.word	0x00000000
        /*07d0*/ 	.word	0x00000050
        /*07d4*/ 	.short	0x010a
        /*07d6*/ 	.byte	0xff
	.zero		1


	//   ....[108]....
        /*07d8*/ 	.word	0x0000a230
        /*07dc*/ 	.word	0x00000000
        /*07e0*/ 	.word	0x00000050
        /*07e4*/ 	.short	0x010a
        /*07e6*/ 	.byte	0xff
	.zero		1


	//   ....[109]....
        /*07e8*/ 	.word	0x0000a390
        /*07ec*/ 	.word	0x00000000
        /*07f0*/ 	.word	0x00000000
        /*07f4*/ 	.short	0x0101
        /*07f6*/ 	.byte	0xff
	.zero		1


	//   ....[110]....
        /*07f8*/ 	.word	0x0000a7a0
        /*07fc*/ 	.word	0x000000bf
        /*0800*/ 	.word	0x00000000
        /*0804*/ 	.short	0x0101
        /*0806*/ 	.byte	0xff
	.zero		1


	//   ....[111]....
        /*0808*/ 	.word	0x0000b7f0
        /*080c*/ 	.word	0x00000003
        /*0810*/ 	.word	0x000000f0
        /*0814*/ 	.short	0x010a
        /*0816*/ 	.byte	0xff
	.zero		1


	//   ....[112]....
        /*0818*/ 	.word	0x0000b850
        /*081c*/ 	.word	0x00000002
        /*0820*/ 	.word	0x00000028
        /*0824*/ 	.short	0x010a
        /*0826*/ 	.byte	0xff
	.zero		1


	//   ....[113]....
        /*0828*/ 	.word	0x0000b8b0
        /*082c*/ 	.word	0x00000002
        /*0830*/ 	.word	0x00000028
        /*0834*/ 	.short	0x010a
        /*0836*/ 	.byte	0xff
	.zero		1


	//   ....[114]....
        /*0838*/ 	.word	0x0000b900
        /*083c*/ 	.word	0x00000002
        /*0840*/ 	.word	0x000000a0
        /*0844*/ 	.short	0x010a
        /*0846*/ 	.byte	0xff
	.zero		1


	//   ....[115]....
        /*0848*/ 	.word	0x0000b960
        /*084c*/ 	.word	0x00000000
        /*0850*/ 	.word	0x00000000
        /*0854*/ 	.short	0x010a
        /*0856*/ 	.byte	0xff
	.zero		1


	//   ....[116]....
        /*0858*/ 	.word	0x0000b9c0
        /*085c*/ 	.word	0x00000000
        /*0860*/ 	.word	0x00000000
        /*0864*/ 	.short	0x010a
        /*0866*/ 	.byte	0xff
	.zero		1


	//   ....[117]....
        /*0868*/ 	.word	0x0000ba20
        /*086c*/ 	.word	0x00000000
        /*0870*/ 	.word	0x00000000
        /*0874*/ 	.short	0x010a
        /*0876*/ 	.byte	0xff
	.zero		1


	//   ....[118]....
        /*0878*/ 	.word	0x0000ba80
        /*087c*/ 	.word	0x00000000
        /*0880*/ 	.word	0x00000000
        /*0884*/ 	.short	0x010a
        /*0886*/ 	.byte	0xff
	.zero		1


	//   ....[119]....
        /*0888*/ 	.word	0x0000bad0
        /*088c*/ 	.word	0x00000000
        /*0890*/ 	.word	0x000000e0
        /*0894*/ 	.short	0x010a
        /*0896*/ 	.byte	0xff
	.zero		1


	//   ....[120]....
        /*0898*/ 	.word	0x0000bb30
        /*089c*/ 	.word	0x00000000
        /*08a0*/ 	.word	0x000000b0
        /*08a4*/ 	.short	0x010a
        /*08a6*/ 	.byte	0xff
	.zero		1


	//   ....[121]....
        /*08a8*/ 	.word	0x0000bb80
        /*08ac*/ 	.word	0x00000000
        /*08b0*/ 	.word	0x000000a0
        /*08b4*/ 	.short	0x010a
        /*08b6*/ 	.byte	0xff
	.zero		1


	//   ....[122]....
        /*08b8*/ 	.word	0x0000bbe0
        /*08bc*/ 	.word	0x00000000
        /*08c0*/ 	.word	0x000000b0
        /*08c4*/ 	.short	0x010a
        /*08c6*/ 	.byte	0xff
	.zero		1


	//   ....[123]....
        /*08c8*/ 	.word	0x0000bc40
        /*08cc*/ 	.word	0x00000004
        /*08d0*/ 	.word	0x00000008
        /*08d4*/ 	.short	0x010a
        /*08d6*/ 	.byte	0xff
	.zero		1


	//   ....[124]....
        /*08d8*/ 	.word	0x0000bd20
        /*08dc*/ 	.word	0x00000002
        /*08e0*/ 	.word	0x00000008
        /*08e4*/ 	.short	0x010a
        /*08e6*/ 	.byte	0xff
	.zero		1


	//   ....[125]....
        /*08e8*/ 	.word	0x0000bd70
        /*08ec*/ 	.word	0x00000000
        /*08f0*/ 	.word	0x000000a0
        /*08f4*/ 	.short	0x010a
        /*08f6*/ 	.byte	0xff
	.zero		1


	//   ....[126]....
        /*08f8*/ 	.word	0x0000bdd0
        /*08fc*/ 	.word	0x00000000
        /*0900*/ 	.word	0x000000d0
        /*0904*/ 	.short	0x010a
        /*0906*/ 	.byte	0xff
	.zero		1


	//   ....[127]....
        /*0908*/ 	.word	0x0000be30
        /*090c*/ 	.word	0x00000000
        /*0910*/ 	.word	0x00000000
        /*0914*/ 	.short	0x010a
        /*0916*/ 	.byte	0xff
	.zero		1


	//   ....[128]....
        /*0918*/ 	.word	0x0000be90
        /*091c*/ 	.word	0x00000000
        /*0920*/ 	.word	0x00000000
        /*0924*/ 	.short	0x010a
        /*0926*/ 	.byte	0xff
	.zero		1


	//   ....[129]....
        /*0928*/ 	.word	0x0000bef0
        /*092c*/ 	.word	0x00000000
        /*0930*/ 	.word	0x00000100
        /*0934*/ 	.short	0x010a
        /*0936*/ 	.byte	0xff
	.zero		1


	//   ....[130]....
        /*0938*/ 	.word	0x0000bf40
        /*093c*/ 	.word	0x00000000
        /*0940*/ 	.word	0x000000a0
        /*0944*/ 	.short	0x010a
        /*0946*/ 	.byte	0xff
	.zero		1


	//   ....[131]....
        /*0948*/ 	.word	0x0000bfa0
        /*094c*/ 	.word	0x00000000
        /*0950*/ 	.word	0x00000098
        /*0954*/ 	.short	0x010a
        /*0956*/ 	.byte	0xff
	.zero		1


	//   ....[132]....
        /*0958*/ 	.word	0x0000c000
        /*095c*/ 	.word	0x00000003
        /*0960*/ 	.word	0x00000070
        /*0964*/ 	.short	0x010a
        /*0966*/ 	.byte	0xff
	.zero		1


	//   ....[133]....
        /*0968*/ 	.word	0x0000c060
        /*096c*/ 	.word	0x00000003
        /*0970*/ 	.word	0x00000078
        /*0974*/ 	.short	0x010a
        /*0976*/ 	.byte	0xff
	.zero		1


	//   ....[134]....
        /*0978*/ 	.word	0x0000c0c0
        /*097c*/ 	.word	0x00000003
        /*0980*/ 	.word	0x00000080
        /*0984*/ 	.short	0x010a
        /*0986*/ 	.byte	0xff
	.zero		1


	//   ....[135]....
        /*0988*/ 	.word	0x0000c120
        /*098c*/ 	.word	0x00000003
        /*0990*/ 	.word	0x00000088
        /*0994*/ 	.short	0x010a
        /*0996*/ 	.byte	0xff
	.zero		1


	//   ....[136]....
        /*0998*/ 	.word	0x0000c180
        /*099c*/ 	.word	0x00000000
        /*09a0*/ 	.word	0x00000070
        /*09a4*/ 	.short	0x010a
        /*09a6*/ 	.byte	0xff
	.zero		1


	//   ....[137]....
        /*09a8*/ 	.word	0x0000c1e0
        /*09ac*/ 	.word	0x00000000
        /*09b0*/ 	.word	0x00000078
        /*09b4*/ 	.short	0x010a
        /*09b6*/ 	.byte	0xff
	.zero		1


	//   ....[138]....
        /*09b8*/ 	.word	0x0000c240
        /*09bc*/ 	.word	0x00000000
        /*09c0*/ 	.word	0x00000080
        /*09c4*/ 	.short	0x010a
        /*09c6*/ 	.byte	0xff
	.zero		1


	//   ....[139]....
        /*09c8*/ 	.word	0x0000c290
        /*09cc*/ 	.word	0x00000000
        /*09d0*/ 	.word	0x000000a0
        /*09d4*/ 	.short	0x010a
        /*09d6*/ 	.byte	0xff
	.zero		1


	//   ....[140]....
        /*09d8*/ 	.word	0x0000c2e0
        /*09dc*/ 	.word	0x00000003
        /*09e0*/ 	.word	0x00000050
        /*09e4*/ 	.short	0x010a
        /*09e6*/ 	.byte	0xff
	.zero		1


	//   ....[141]....
        /*09e8*/ 	.word	0x0000c330
        /*09ec*/ 	.word	0x000000bf
        /*09f0*/ 	.word	0x000000c0
        /*09f4*/ 	.short	0x010a
        /*09f6*/ 	.byte	0xff
	.zero		1


	//   ....[142]....
        /*09f8*/ 	.word	0x0000c380
        /*09fc*/ 	.word	0x000000ce
        /*0a00*/ 	.word	0x00000050
        /*0a04*/ 	.short	0x010a
        /*0a06*/ 	.byte	0xff
	.zero		1


	//   ....[143]....
        /*0a08*/ 	.word	0x0000c3d0
        /*0a0c*/ 	.word	0x00000000
        /*0a10*/ 	.word	0x00000050
        /*0a14*/ 	.short	0x010a
        /*0a16*/ 	.byte	0xff
	.zero		1


	//   ....[144]....
        /*0a18*/ 	.word	0x0000c420
        /*0a1c*/ 	.word	0x00000000
        /*0a20*/ 	.word	0x00000050
        /*0a24*/ 	.short	0x010a
        /*0a26*/ 	.byte	0xff
	.zero		1


	//----- nvinfo : EIATTR_NUM_MBARRIERS
	.align		4
.L_48:
        /*0a28*/ 	.byte	0x03, 0x38
        /*0a2a*/ 	.short	0x0021


	//----- nvinfo : EIATTR_EXIT_INSTR_OFFSETS
	.align		4
        /*0a2c*/ 	.byte	0x04, 0x1c
        /*0a2e*/ 	.short	(.L_50 - .L_49)


	//   ....[0]....
.L_49:
        /*0a30*/ 	.word	0x00002860


	//   ....[1]....
        /*0a34*/ 	.word	0x00002d60


	//   ....[2]....
        /*0a38*/ 	.word	0x00002dc0


	//   ....[3]....
        /*0a3c*/ 	.word	0x00004020


	//   ....[4]....
        /*0a40*/ 	.word	0x00005080


	//   ....[5]....
        /*0a44*/ 	.word	0x000050c0


	//   ....[6]....
        /*0a48*/ 	.word	0x0000b7e0


	//----- nvinfo : EIATTR_MAX_THREADS
	.align		4
.L_50:
        /*0a4c*/ 	.byte	0x04, 0x05
        /*0a4e*/ 	.short	(.L_52 - .L_51)
.L_51:
        /*0a50*/ 	.word	0x00000100
        /*0a54*/ 	.word	0x00000001
        /*0a58*/ 	.word	0x00000001


	//----- nvinfo : EIATTR_CRS_STACK_SIZE
	.align		4
.L_52:
        /*0a5c*/ 	.byte	0x04, 0x1e
        /*0a5e*/ 	.short	(.L_54 - .L_53)
.L_53:
        /*0a60*/ 	.word	0x00000000


	//----- nvinfo : EIATTR_CBANK_PARAM_SIZE
	.align		4
.L_54:
        /*0a64*/ 	.byte	0x03, 0x19
        /*0a66*/ 	.short	0x0800


	//----- nvinfo : EIATTR_PARAM_CBANK
	.align		4
        /*0a68*/ 	.byte	0x04, 0x0a
        /*0a6a*/ 	.short	(.L_56 - .L_55)
	.align		4
.L_55:
        /*0a6c*/ 	.word	index@(.nv.constant0._ZN7cutlass13device_kernelINS_4gemm6kernel13GemmUniversalIN4cute5tupleIJiiiiEEENS1_10collective13CollectiveMmaINS1_35MainloopSm100TmaUmmaWarpSpecializedILi5ELi2ELi2ENS5_IJNS4_1CILi2EEENSA_ILi1EEESC_EEEEENS5_IJNSA_ILi256EEESF_NSA_ILi128EEEEEENS_12float_e5m2_tENS5_IJlSC_lEEESI_SJ_NS4_8TiledMMAINS4_8MMA_AtomIJNS4_10MMA_TraitsINS4_25SM100_MMA_F8F6F4_2x1SM_SSEJSI_SI_fSF_SF_NS4_17integral_constantINS4_4UMMA5MajorELSQ_0EEESR_NSO_INSP_7ScaleInELSS_0EEEST_EEEEEENS4_6LayoutINS5_IJSC_SC_SC_EEENS5_IJNSA_ILi0EEESY_SY_EEEEENS5_IJNS4_10UnderscoreES11_S11_EEEEENS4_18SM100_TMA_2SM_LOADENS4_14ComposedLayoutINS4_7SwizzleILi3ELi4ELi3EEENS4_18smem_ptr_flag_bitsILi8EEENSW_INS5_IJNSA_ILi8EEESG_EEENS5_IJSG_SC_EEEEEEEvNS4_8identityES14_S1E_vS1F_EENS_8epilogue10collective18CollectiveEpilogueINS1H_23Sm100TmaWarpSpecializedILi4ELi2ELi64ELb0ELb0EEEJNS5_IJSG_SF_SG_EEENS5_IJNSW_ISG_SC_EENSW_INSA_ILi64EEESC_EEEEESI_SJ_SI_SJ_NS1H_6fusion15FusionCallbacksIS1L_NS1R_17LinearCombinationISI_fSI_fLNS_15FloatRoundStyleE2EEES1M_S1Q_JEEENS4_5SM1004TMEM4LOAD26SM100_TMEM_LOAD_32dp32b64xENS4_13SM90_TMA_LOADENS15_INS16_ILi2ELi4ELi3EEES19_NSW_INS5_IJS1A_S1O_EEENS5_IJS1O_SC_EEEEEEENS4_39AutoVectorizingCopyWithAssumedAlignmentILi128EEENS4_14SM90_TMA_STOREES26_S28_S28_EEEvvEEEEvNT_6ParamsE)
        /*0a70*/ 	.short	0x0380
        /*0a72*/ 	.short	0x0800


	//----- nvinfo : EIATTR_SW_WAR
	.align		4
.L_56:
        /*0a74*/ 	.byte	0x04, 0x36
        /*0a76*/ 	.short	(.L_58 - .L_57)
.L_57:
        /*0a78*/ 	.word	0x00000008
.L_58:


//--------------------- .nv.callgraph             --------------------------
	.section	.nv.callgraph,"",@"SHT_CUDA_CALLGRAPH"
	.align	4
	.sectionentsize	8
	.align		4
        /*0000*/ 	.word	0x00000000
	.align		4
        /*0004*/ 	.word	0xffffffff
	.align		4
        /*0008*/ 	.word	index@(_ZN7cutlass13device_kernelINS_4gemm6kernel13GemmUniversalIN4cute5tupleIJiiiiEEENS1_10collective13CollectiveMmaINS1_35MainloopSm100TmaUmmaWarpSpecializedILi5ELi2ELi2ENS5_IJNS4_1CILi2EEENSA_ILi1EEESC_EEEEENS5_IJNSA_ILi256EEESF_NSA_ILi128EEEEEENS_12float_e5m2_tENS5_IJlSC_lEEESI_SJ_NS4_8TiledMMAINS4_8MMA_AtomIJNS4_10MMA_TraitsINS4_25SM100_MMA_F8F6F4_2x1SM_SSEJSI_SI_fSF_SF_NS4_17integral_constantINS4_4UMMA5MajorELSQ_0EEESR_NSO_INSP_7ScaleInELSS_0EEEST_EEEEEENS4_6LayoutINS5_IJSC_SC_SC_EEENS5_IJNSA_ILi0EEESY_SY_EEEEENS5_IJNS4_10UnderscoreES11_S11_EEEEENS4_18SM100_TMA_2SM_LOADENS4_14ComposedLayoutINS4_7SwizzleILi3ELi4ELi3EEENS4_18smem_ptr_flag_bitsILi8EEENSW_INS5_IJNSA_ILi8EEESG_EEENS5_IJSG_SC_EEEEEEEvNS4_8identityES14_S1E_vS1F_EENS_8epilogue10collective18CollectiveEpilogueINS1H_23Sm100TmaWarpSpecializedILi4ELi2ELi64ELb0ELb0EEEJNS5_IJSG_SF_SG_EEENS5_IJNSW_ISG_SC_EENSW_INSA_ILi64EEESC_EEEEESI_SJ_SI_SJ_NS1H_6fusion15FusionCallbacksIS1L_NS1R_17LinearCombinationISI_fSI_fLNS_15FloatRoundStyleE2EEES1M_S1Q_JEEENS4_5SM1004TMEM4LOAD26SM100_TMEM_LOAD_32dp32b64xENS4_13SM90_TMA_LOADENS15_INS16_ILi2ELi4ELi3EEES19_NSW_INS5_IJS1A_S1O_EEENS5_IJS1O_SC_EEEEEEENS4_39AutoVectorizingCopyWithAssumedAlignmentILi128EEENS4_14SM90_TMA_STOREES26_S28_S28_EEEvvEEEEvNT_6ParamsE)
	.align		4
        /*000c*/ 	.word	index@(__assertfail)
	.align		4
        /*0010*/ 	.word	0x00000000
	.align		4
        /*0014*/ 	.word	0xfffffffe
	.align		4
        /*0018*/ 	.word	0x00000000
	.align		4
        /*001c*/ 	.word	0xfffffffd
	.align		4
        /*0020*/ 	.word	0x00000000
	.align		4
        /*0024*/ 	.word	0xfffffffc


//--------------------- .nv.constant4             --------------------------
	.section	.nv.constant4,"a",@progbits
	.align	8
	.align		8
.nv.constant4:
        /*0000*/ 	.dword	__assertfail
	.align		8
        /*0008*/ 	.dword	__unnamed_1
	.align		8
        /*0010*/ 	.dword	__unnamed_2
	.align		8
        /*0018*/ 	.dword	__unnamed_3
	.align		8
        /*0020*/ 	.dword	_ZN40_INTERNAL_2beac07d_4_k_cu_d934c0ae_218124cuda3std3__45__cpo5beginE
	.align		8
        /*0028*/ 	.dword	_ZN40_INTERNAL_2beac07d_4_k_cu_d934c0ae_218124cuda3std3__45__cpo3endE
	.align		8
        /*0030*/ 	.dword	_ZN40_INTERNAL_2beac07d_4_k_cu_d934c0ae_218124cuda3std3__45__cpo6cbeginE
	.align		8
        /*0038*/ 	.dword	_ZN40_INTERNAL_2beac07d_4_k_cu_d934c0ae_218124cuda3std3__45__cpo4cendE
	.align		8
        /*0040*/ 	.dword	_ZN40_INTERNAL_2beac07d_4_k_cu_d934c0ae_218124cuda3std3__442_GLOBAL__N__2beac07d_4_k_cu_d934c0ae_218126ignoreE
	.align		8
        /*0048*/ 	.dword	_ZN40_INTERNAL_2beac07d_4_k_cu_d934c0ae_218124cuda3std3__419piecewise_constructE
	.align		8
        /*0050*/ 	.dword	_ZN40_INTERNAL_2beac07d_4_k_cu_d934c0ae_218124cuda3std3__48in_placeE
	.align		8
        /*0058*/ 	.dword	_ZN40_INTERNAL_2beac07d_4_k_cu_d934c0ae_218124cuda3std6ranges3__45__cpo4swapE
	.align		8
        /*0060*/ 	.dword	_ZN40_INTERNAL_2beac07d_4_k_cu_d934c0ae_218124cuda3std6ranges3__45__cpo9iter_moveE
	.align		8
        /*0068*/ 	.dword	_ZN40_INTERNAL_2beac07d_4_k_cu_d934c0ae_218124cute7productE
	.align		8
        /*0070*/ 	.dword	_ZN40_INTERNAL_2beac07d_4_k_cu_d934c0ae_218124cute1_E
	.align		8
        /*0078*/ 	.dword	$str$25
	.align		8
        /*0080*/ 	.dword	$str$26
	.align		8
        /*0088*/ 	.dword	$str$27
	.align		8
        /*0090*/ 	.dword	$str$28


//--------------------- .text._ZN7cutlass13device_kernelINS_4gemm6kernel13GemmUniversalIN4cute5tupleIJiiiiEEENS1_10collective13CollectiveMmaINS1_35MainloopSm100TmaUmmaWarpSpecializedILi5ELi2ELi2ENS5_IJNS4_1CILi2EEENSA_ILi1EEESC_EEEEENS5_IJNSA_ILi256EEESF_NSA_ILi128EEEEEENS_12float_e5m2_tENS5_IJlSC_lEEESI_SJ_NS4_8TiledMMAINS4_8MMA_AtomIJNS4_10MMA_TraitsINS4_25SM100_MMA_F8F6F4_2x1SM_SSEJSI_SI_fSF_SF_NS4_17integral_constantINS4_4UMMA5MajorELSQ_0EEESR_NSO_INSP_7ScaleInELSS_0EEEST_EEEEEENS4_6LayoutINS5_IJSC_SC_SC_EEENS5_IJNSA_ILi0EEESY_SY_EEEEENS5_IJNS4_10UnderscoreES11_S11_EEEEENS4_18SM100_TMA_2SM_LOADENS4_14ComposedLayoutINS4_7SwizzleILi3ELi4ELi3EEENS4_18smem_ptr_flag_bitsILi8EEENSW_INS5_IJNSA_ILi8EEESG_EEENS5_IJSG_SC_EEEEEEEvNS4_8identityES14_S1E_vS1F_EENS_8epilogue10collective18CollectiveEpilogueINS1H_23Sm100TmaWarpSpecializedILi4ELi2ELi64ELb0ELb0EEEJNS5_IJSG_SF_SG_EEENS5_IJNSW_ISG_SC_EENSW_INSA_ILi64EEESC_EEEEESI_SJ_SI_SJ_NS1H_6fusion15FusionCallbacksIS1L_NS1R_17LinearCombinationISI_fSI_fLNS_15FloatRoundStyleE2EEES1M_S1Q_JEEENS4_5SM1004TMEM4LOAD26SM100_TMEM_LOAD_32dp32b64xENS4_13SM90_TMA_LOADENS15_INS16_ILi2ELi4ELi3EEES19_NSW_INS5_IJS1A_S1O_EEENS5_IJS1O_SC_EEEEEEENS4_39AutoVectorizingCopyWithAssumedAlignmentILi128EEENS4_14SM90_TMA_STOREES26_S28_S28_EEEvvEEEEvNT_6ParamsE --------------------------
	.section	.text._ZN7cutlass13device_kernelINS_4gemm6kernel13GemmUniversalIN4cute5tupleIJiiiiEEENS1_10collective13CollectiveMmaINS1_35MainloopSm100TmaUmmaWarpSpecializedILi5ELi2ELi2ENS5_IJNS4_1CILi2EEENSA_ILi1EEESC_EEEEENS5_IJNSA_ILi256EEESF_NSA_ILi128EEEEEENS_12float_e5m2_tENS5_IJlSC_lEEESI_SJ_NS4_8TiledMMAINS4_8MMA_AtomIJNS4_10MMA_TraitsINS4_25SM100_MMA_F8F6F4_2x1SM_SSEJSI_SI_fSF_SF_NS4_17integral_constantINS4_4UMMA5MajorELSQ_0EEESR_NSO_INSP_7ScaleInELSS_0EEEST_EEEEEENS4_6LayoutINS5_IJSC_SC_SC_EEENS5_IJNSA_ILi0EEESY_SY_EEEEENS5_IJNS4_10UnderscoreES11_S11_EEEEENS4_18SM100_TMA_2SM_LOADENS4_14ComposedLayoutINS4_7SwizzleILi3ELi4ELi3EEENS4_18smem_ptr_flag_bitsILi8EEENSW_INS5_IJNSA_ILi8EEESG_EEENS5_IJSG_SC_EEEEEEEvNS4_8identityES14_S1E_vS1F_EENS_8epilogue10collective18CollectiveEpilogueINS1H_23Sm100TmaWarpSpecializedILi4ELi2ELi64ELb0ELb0EEEJNS5_IJSG_SF_SG_EEENS5_IJNSW_ISG_SC_EENSW_INSA_ILi64EEESC_EEEEESI_SJ_SI_SJ_NS1H_6fusion15FusionCallbacksIS1L_NS1R_17LinearCombinationISI_fSI_fLNS_15FloatRoundStyleE2EEES1M_S1Q_JEEENS4_5SM1004TMEM4LOAD26SM100_TMEM_LOAD_32dp32b64xENS4_13SM90_TMA_LOADENS15_INS16_ILi2ELi4ELi3EEES19_NSW_INS5_IJS1A_S1O_EEENS5_IJS1O_SC_EEEEEEENS4_39AutoVectorizingCopyWithAssumedAlignmentILi128EEENS4_14SM90_TMA_STOREES26_S28_S28_EEEvvEEEEvNT_6ParamsE,"ax",@progbits
	.align	128
.text._ZN7cutlass13device_kernelINS_4gemm6kernel13GemmUniversalIN4cute5tupleIJiiiiEEENS1_10collective13CollectiveMmaINS1_35MainloopSm100TmaUmmaWarpSpecializedILi5ELi2ELi2ENS5_IJNS4_1CILi2EEENSA_ILi1EEESC_EEEEENS5_IJNSA_ILi256EEESF_NSA_ILi128EEEEEENS_12float_e5m2_tENS5_IJlSC_lEEESI_SJ_NS4_8TiledMMAINS4_8MMA_AtomIJNS4_10MMA_TraitsINS4_25SM100_MMA_F8F6F4_2x1SM_SSEJSI_SI_fSF_SF_NS4_17integral_constantINS4_4UMMA5MajorELSQ_0EEESR_NSO_INSP_7ScaleInELSS_0EEEST_EEEEEENS4_6LayoutINS5_IJSC_SC_SC_EEENS5_IJNSA_ILi0EEESY_SY_EEEEENS5_IJNS4_10UnderscoreES11_S11_EEEEENS4_18SM100_TMA_2SM_LOADENS4_14ComposedLayoutINS4_7SwizzleILi3ELi4ELi3EEENS4_18smem_ptr_flag_bitsILi8EEENSW_INS5_IJNSA_ILi8EEESG_EEENS5_IJSG_SC_EEEEEEEvNS4_8identityES14_S1E_vS1F_EENS_8epilogue10collective18CollectiveEpilogueINS1H_23Sm100TmaWarpSpecializedILi4ELi2ELi64ELb0ELb0EEEJNS5_IJSG_SF_SG_EEENS5_IJNSW_ISG_SC_EENSW_INSA_ILi64EEESC_EEEEESI_SJ_SI_SJ_NS1H_6fusion15FusionCallbacksIS1L_NS1R_17LinearCombinationISI_fSI_fLNS_15FloatRoundStyleE2EEES1M_S1Q_JEEENS4_5SM1004TMEM4LOAD26SM100_TMEM_LOAD_32dp32b64xENS4_13SM90_TMA_LOADENS15_INS16_ILi2ELi4ELi3EEES19_NSW_INS5_IJS1A_S1O_EEENS5_IJS1O_SC_EEEEEEENS4_39AutoVectorizingCopyWithAssumedAlignmentILi128EEENS4_14SM90_TMA_STOREES26_S28_S28_EEEvvEEEEvNT_6ParamsE:
        .type           _ZN7cutlass13device_kernelINS_4gemm6kernel13GemmUniversalIN4cute5tupleIJiiiiEEENS1_10collective13CollectiveMmaINS1_35MainloopSm100TmaUmmaWarpSpecializedILi5ELi2ELi2ENS5_IJNS4_1CILi2EEENSA_ILi1EEESC_EEEEENS5_IJNSA_ILi256EEESF_NSA_ILi128EEEEEENS_12float_e5m2_tENS5_IJlSC_lEEESI_SJ_NS4_8TiledMMAINS4_8MMA_AtomIJNS4_10MMA_TraitsINS4_25SM100_MMA_F8F6F4_2x1SM_SSEJSI_SI_fSF_SF_NS4_17integral_constantINS4_4UMMA5MajorELSQ_0EEESR_NSO_INSP_7ScaleInELSS_0EEEST_EEEEEENS4_6LayoutINS5_IJSC_SC_SC_EEENS5_IJNSA_ILi0EEESY_SY_EEEEENS5_IJNS4_10UnderscoreES11_S11_EEEEENS4_18SM100_TMA_2SM_LOADENS4_14ComposedLayoutINS4_7SwizzleILi3ELi4ELi3EEENS4_18smem_ptr_flag_bitsILi8EEENSW_INS5_IJNSA_ILi8EEESG_EEENS5_IJSG_SC_EEEEEEEvNS4_8identityES14_S1E_vS1F_EENS_8epilogue10collective18CollectiveEpilogueINS1H_23Sm100TmaWarpSpecializedILi4ELi2ELi64ELb0ELb0EEEJNS5_IJSG_SF_SG_EEENS5_IJNSW_ISG_SC_EENSW_INSA_ILi64EEESC_EEEEESI_SJ_SI_SJ_NS1H_6fusion15FusionCallbacksIS1L_NS1R_17LinearCombinationISI_fSI_fLNS_15FloatRoundStyleE2EEES1M_S1Q_JEEENS4_5SM1004TMEM4LOAD26SM100_TMEM_LOAD_32dp32b64xENS4_13SM90_TMA_LOADENS15_INS16_ILi2ELi4ELi3EEES19_NSW_INS5_IJS1A_S1O_EEENS5_IJS1O_SC_EEEEEEENS4_39AutoVectorizingCopyWithAssumedAlignmentILi128EEENS4_14SM90_TMA_STOREES26_S28_S28_EEEvvEEEEvNT_6ParamsE,@function
        .size           _ZN7cutlass13device_kernelINS_4gemm6kernel13GemmUniversalIN4cute5tupleIJiiiiEEENS1_10collective13CollectiveMmaINS1_35MainloopSm100TmaUmmaWarpSpecializedILi5ELi2ELi2ENS5_IJNS4_1CILi2EEENSA_ILi1EEESC_EEEEENS5_IJNSA_ILi256EEESF_NSA_ILi128EEEEEENS_12float_e5m2_tENS5_IJlSC_lEEESI_SJ_NS4_8TiledMMAINS4_8MMA_AtomIJNS4_10MMA_TraitsINS4_25SM100_MMA_F8F6F4_2x1SM_SSEJSI_SI_fSF_SF_NS4_17integral_constantINS4_4UMMA5MajorELSQ_0EEESR_NSO_INSP_7ScaleInELSS_0EEEST_EEEEEENS4_6LayoutINS5_IJSC_SC_SC_EEENS5_IJNSA_ILi0EEESY_SY_EEEEENS5_IJNS4_10UnderscoreES11_S11_EEEEENS4_18SM100_TMA_2SM_LOADENS4_14ComposedLayoutINS4_7SwizzleILi3ELi4ELi3EEENS4_18smem_ptr_flag_bitsILi8EEENSW_INS5_IJNSA_ILi8EEESG_EEENS5_IJSG_SC_EEEEEEEvNS4_8identityES14_S1E_vS1F_EENS_8epilogue10collective18CollectiveEpilogueINS1H_23Sm100TmaWarpSpecializedILi4ELi2ELi64ELb0ELb0EEEJNS5_IJSG_SF_SG_EEENS5_IJNSW_ISG_SC_EENSW_INSA_ILi64EEESC_EEEEESI_SJ_SI_SJ_NS1H_6fusion15FusionCallbacksIS1L_NS1R_17LinearCombinationISI_fSI_fLNS_15FloatRoundStyleE2EEES1M_S1Q_JEEENS4_5SM1004TMEM4LOAD26SM100_TMEM_LOAD_32dp32b64xENS4_13SM90_TMA_LOADENS15_INS16_ILi2ELi4ELi3EEES19_NSW_INS5_IJS1A_S1O_EEENS5_IJS1O_SC_EEEEEEENS4_39AutoVectorizingCopyWithAssumedAlignmentILi128EEENS4_14SM90_TMA_STOREES26_S28_S28_EEEvvEEEEvNT_6ParamsE,(.L_x_191 - _ZN7cutlass13device_kernelINS_4gemm6kernel13GemmUniversalIN4cute5tupleIJiiiiEEENS1_10collective13CollectiveMmaINS1_35MainloopSm100TmaUmmaWarpSpecializedILi5ELi2ELi2ENS5_IJNS4_1CILi2EEENSA_ILi1EEESC_EEEEENS5_IJNSA_ILi256EEESF_NSA_ILi128EEEEEENS_12float_e5m2_tENS5_IJlSC_lEEESI_SJ_NS4_8TiledMMAINS4_8MMA_AtomIJNS4_10MMA_TraitsINS4_25SM100_MMA_F8F6F4_2x1SM_SSEJSI_SI_fSF_SF_NS4_17integral_constantINS4_4UMMA5MajorELSQ_0EEESR_NSO_INSP_7ScaleInELSS_0EEEST_EEEEEENS4_6LayoutINS5_IJSC_SC_SC_EEENS5_IJNSA_ILi0EEESY_SY_EEEEENS5_IJNS4_10UnderscoreES11_S11_EEEEENS4_18SM100_TMA_2SM_LOADENS4_14ComposedLayoutINS4_7SwizzleILi3ELi4ELi3EEENS4_18smem_ptr_flag_bitsILi8EEENSW_INS5_IJNSA_ILi8EEESG_EEENS5_IJSG_SC_EEEEEEEvNS4_8identityES14_S1E_vS1F_EENS_8epilogue10collective18CollectiveEpilogueINS1H_23Sm100TmaWarpSpecializedILi4ELi2ELi64ELb0ELb0EEEJNS5_IJSG_SF_SG_EEENS5_IJNSW_ISG_SC_EENSW_INSA_ILi64EEESC_EEEEESI_SJ_SI_SJ_NS1H_6fusion15FusionCallbacksIS1L_NS1R_17LinearCombinationISI_fSI_fLNS_15FloatRoundStyleE2EEES1M_S1Q_JEEENS4_5SM1004TMEM4LOAD26SM100_TMEM_LOAD_32dp32b64xENS4_13SM90_TMA_LOADENS15_INS16_ILi2ELi4ELi3EEES19_NSW_INS5_IJS1A_S1O_EEENS5_IJS1O_SC_EEEEEEENS4_39AutoVectorizingCopyWithAssumedAlignmentILi128EEENS4_14SM90_TMA_STOREES26_S28_S28_EEEvvEEEEvNT_6ParamsE)
        .other          _ZN7cutlass13device_kernelINS_4gemm6kernel13GemmUniversalIN4cute5tupleIJiiiiEEENS1_10collective13CollectiveMmaINS1_35MainloopSm100TmaUmmaWarpSpecializedILi5ELi2ELi2ENS5_IJNS4_1CILi2EEENSA_ILi1EEESC_EEEEENS5_IJNSA_ILi256EEESF_NSA_ILi128EEEEEENS_12float_e5m2_tENS5_IJlSC_lEEESI_SJ_NS4_8TiledMMAINS4_8MMA_AtomIJNS4_10MMA_TraitsINS4_25SM100_MMA_F8F6F4_2x1SM_SSEJSI_SI_fSF_SF_NS4_17integral_constantINS4_4UMMA5MajorELSQ_0EEESR_NSO_INSP_7ScaleInELSS_0EEEST_EEEEEENS4_6LayoutINS5_IJSC_SC_SC_EEENS5_IJNSA_ILi0EEESY_SY_EEEEENS5_IJNS4_10UnderscoreES11_S11_EEEEENS4_18SM100_TMA_2SM_LOADENS4_14ComposedLayoutINS4_7SwizzleILi3ELi4ELi3EEENS4_18smem_ptr_flag_bitsILi8EEENSW_INS5_IJNSA_ILi8EEESG_EEENS5_IJSG_SC_EEEEEEEvNS4_8identityES14_S1E_vS1F_EENS_8epilogue10collective18CollectiveEpilogueINS1H_23Sm100TmaWarpSpecializedILi4ELi2ELi64ELb0ELb0EEEJNS5_IJSG_SF_SG_EEENS5_IJNSW_ISG_SC_EENSW_INSA_ILi64EEESC_EEEEESI_SJ_SI_SJ_NS1H_6fusion15FusionCallbacksIS1L_NS1R_17LinearCombinationISI_fSI_fLNS_15FloatRoundStyleE2EEES1M_S1Q_JEEENS4_5SM1004TMEM4LOAD26SM100_TMEM_LOAD_32dp32b64xENS4_13SM90_TMA_LOADENS15_INS16_ILi2ELi4ELi3EEES19_NSW_INS5_IJS1A_S1O_EEENS5_IJS1O_SC_EEEEEEENS4_39AutoVectorizingCopyWithAssumedAlignmentILi128EEENS4_14SM90_TMA_STOREES26_S28_S28_EEEvvEEEEvNT_6ParamsE,@"STO_CUDA_ENTRY STV_DEFAULT"
_ZN7cutlass13device_kernelINS_4gemm6kernel13GemmUniversalIN4cute5tupleIJiiiiEEENS1_10collective13CollectiveMmaINS1_35MainloopSm100TmaUmmaWarpSpecializedILi5ELi2ELi2ENS5_IJNS4_1CILi2EEENSA_ILi1EEESC_EEEEENS5_IJNSA_ILi256EEESF_NSA_ILi128EEEEEENS_12float_e5m2_tENS5_IJlSC_lEEESI_SJ_NS4_8TiledMMAINS4_8MMA_AtomIJNS4_10MMA_TraitsINS4_25SM100_MMA_F8F6F4_2x1SM_SSEJSI_SI_fSF_SF_NS4_17integral_constantINS4_4UMMA5MajorELSQ_0EEESR_NSO_INSP_7ScaleInELSS_0EEEST_EEEEEENS4_6LayoutINS5_IJSC_SC_SC_EEENS5_IJNSA_ILi0EEESY_SY_EEEEENS5_IJNS4_10UnderscoreES11_S11_EEEEENS4_18SM100_TMA_2SM_LOADENS4_14ComposedLayoutINS4_7SwizzleILi3ELi4ELi3EEENS4_18smem_ptr_flag_bitsILi8EEENSW_INS5_IJNSA_ILi8EEESG_EEENS5_IJSG_SC_EEEEEEEvNS4_8identityES14_S1E_vS1F_EENS_8epilogue10collective18CollectiveEpilogueINS1H_23Sm100TmaWarpSpecializedILi4ELi2ELi64ELb0ELb0EEEJNS5_IJSG_SF_SG_EEENS5_IJNSW_ISG_SC_EENSW_INSA_ILi64EEESC_EEEEESI_SJ_SI_SJ_NS1H_6fusion15FusionCallbacksIS1L_NS1R_17LinearCombinationISI_fSI_fLNS_15FloatRoundStyleE2EEES1M_S1Q_JEEENS4_5SM1004TMEM4LOAD26SM100_TMEM_LOAD_32dp32b64xENS4_13SM90_TMA_LOADENS15_INS16_ILi2ELi4ELi3EEES19_NSW_INS5_IJS1A_S1O_EEENS5_IJS1O_SC_EEEEEEENS4_39AutoVectorizingCopyWithAssumedAlignmentILi128EEENS4_14SM90_TMA_STOREES26_S28_S28_EEEvvEEEEvNT_6ParamsE:
[----:B------:R-:W1:Y:S01]  /*0000*/  LDC R1, c[0x0][0x37c] ;  /* 0x0000df00ff017b82 */ /* 0x000e620000000800 */
[----:B------:R-:W2:Y:S01]  /*0010*/  S2R R185, SR_TID.X ;  /* 0x0000000000b97919 */ /* 0x000ea20000002100 */
[----:B------:R-:W3:Y:S06]  /*0020*/  LDCU.64 UR6, c[0x0][0x890] ;  /* 0x00011200ff0677ac */ /* 0x000eec0008000a00 */
[----:B------:R-:W4:Y:S01]  /*0030*/  S2UR UR37, SR_CgaCtaId ;  /* 0x00000000002579c3 */ /* 0x000f220000008800 */
[----:B------:R-:W-:Y:S02]  /*0040*/  PRMT R171, RZ, 0x7610, R171 ;  /* 0x00007610ffab7816 */ /* 0x000fe400000000ab */
[----:B------:R-:W-:Y:S01]  /*0050*/  ELECT P1, URZ, PT ;  /* 0x0000000000ff782f */ /* 0x000fe20003820000 */
[----:B------:R-:W1:Y:S01]  /*0060*/  LDCU.64 UR46, c[0x0][0x358] ;  /* 0x00006b00ff2e77ac */ /* 0x000e620008000a00 */
[----:B---3--:R-:W-:-:S04]  /*0070*/  UISETP.NE.U32.AND UP0, UPT, UR6, URZ, UPT ;  /* 0x000000ff0600728c */ /* 0x008fc8000bf05070 */
[----:B------:R-:W-:Y:S02]  /*0080*/  UISETP.NE.AND.EX UP0, UPT, UR7, URZ, UPT, UP0 ;  /* 0x000000ff0700728c */ /* 0x000fe4000bf05300 */
[----:B----4-:R-:W-:Y:S02]  /*0090*/  ULOP3.LUT UR5, UR37, 0x1, URZ, 0xc0, !UPT ;  /* 0x0000000125057892 */ /* 0x010fe4000f8ec0ff */
[----:B------:R-:W-:Y:S01]  /*00a0*/  ULOP3.LUT UR4, UR37, 0x1, URZ, 0x3c, !UPT ;  /* 0x0000000125047892 */ /* 0x000fe2000f8e3cff */
[----:B--2---:R-:W-:-:S05]  /*00b0*/  SHF.R.U32.HI R173, RZ, 0x5, R185 ;  /* 0x00000005ffad7819 */ /* 0x004fca00000116b9 */
[----:B------:R-:W2:Y:S02]  /*00c0*/  SHFL.IDX PT, R0, R173, RZ, 0x1f ;  /* 0x00001fffad007589 */ /* 0x000ea400000e0000 */
[----:B--2---:R-:W-:Y:S01]  /*00d0*/  R2UR UR10, R0 ;  /* 0x00000000000a72ca */ /* 0x004fe200000e0000 */
[----:B-1----:R-:W-:-:S14]  /*00e0*/  BRA.U UP0, `(.L_x_0) ;  /* 0x00000001002c7547 */ /* 0x002fdc000b800000 */
[----:B------:R-:W1:Y:S02]  /*00f0*/  LDCU.64 UR8, c[0x0][0x888] ;  /* 0x00011100ff0877ac */ /* 0x000e640008000a00 */
[----:B-1----:R-:W-:-:S04]  /*0100*/  UISETP.NE.U32.AND UP0, UPT, UR8, URZ, UPT ;  /* 0x000000ff0800728c */ /* 0x002fc8000bf05070 */
[----:B------:R-:W-:-:S09]  /*0110*/  UISETP.NE.AND.EX UP0, UPT, UR9, URZ, UPT, UP0 ;  /* 0x000000ff0900728c */ /* 0x000fd2000bf05300 */
[----:B------:R-:W-:Y:S05]  /*0120*/  BRA.U !UP0, `(.L_x_1) ;  /* 0x0000000108107547 */ /* 0x000fea000b800000 */
[----:B------:R-:W1:Y:S02]  /*0130*/  LDC.64 R2, c[0x0][0x888] ;  /* 0x00022200ff027b82 */ /* 0x000e640000000a00 */
[----:B-1----:R1:W5:Y:S01]  /*0140*/  LDG.E R81, desc[UR46][R2.64] ;  /* 0x0000002e02517981 */ /* 0x002362000c1e1900 */
[----:B------:R-:W-:Y:S01]  /*0150*/  HFMA2 R171, -RZ, RZ, 0, 5.9604644775390625e-08 ;  /* 0x00000001ffab7431 */ /* 0x000fe200000001ff */
[----:B------:R-:W-:Y:S05]  /*0160*/  BRA `(.L_x_0) ;  /* 0x00000000000c7947 */ /* 0x000fea0003800000 */
.L_x_1:
[----:B------:R-:W1:Y:S01]  /*0170*/  LDCU UR8, c[0x0][0x880] ;  /* 0x00011000ff0877ac */ /* 0x000e620008000800 */
[----:B------:R-:W-:Y:S01]  /*0180*/  HFMA2 R171, -RZ, RZ, 0, 5.9604644775390625e-08 ;  /* 0x00000001ffab7431 */ /* 0x000fe200000001ff */
[----:B-1----:R-:W-:-:S07]  /*0190*/  MOV R81, UR8 ;  /* 0x0000000800517c02 */ /* 0x002fce0008000f00 */
.L_x_0:
[----:B------:R-:W2:Y:S02]  /*01a0*/  LDCU.64 UR8, c[0x0][0x8b0] ;  /* 0x00011600ff0877ac */ /* 0x000ea40008000a00 */
[----:B--2---:R-:W-:-:S04]  /*01b0*/  UISETP.NE.U32.AND UP0, UPT, UR8, URZ, UPT ;  /* 0x000000ff0800728c */ /* 0x004fc8000bf05070 */
[----:B------:R-:W-:-:S09]  /*01c0*/  UISETP.NE.AND.EX UP0, UPT, UR9, URZ, UPT, UP0 ;  /* 0x000000ff0900728c */ /* 0x000fd2000bf05300 */
[----:B------:R-:W-:Y:S05]  /*01d0*/  BRA.U UP0, `(.L_x_2) ;  /* 0x0000000100247547 */ /* 0x000fea000b800000 */
[----:B------:R-:W2:Y:S02]  /*01e0*/  LDCU.64 UR8, c[0x0][0x8a8] ;  /* 0x00011500ff0877ac */ /* 0x000ea40008000a00 */
[----:B--2---:R-:W-:-:S04]  /*01f0*/  UISETP.NE.U32.AND UP0, UPT, UR8, URZ, UPT ;  /* 0x000000ff0800728c */ /* 0x004fc8000bf05070 */
[----:B------:R-:W-:-:S09]  /*0200*/  UISETP.NE.AND.EX UP0, UPT, UR9, URZ, UPT, UP0 ;  /* 0x000000ff0900728c */ /* 0x000fd2000bf05300 */
[----:B------:R-:W-:Y:S05]  /*0210*/  BRA.U !UP0, `(.L_x_3) ;  /* 0x00000001080c7547 */ /* 0x000fea000b800000 */
[----:B------:R-:W2:Y:S02]  /*0220*/  LDC.64 R78, c[0x0][0x8a8] ;  /* 0x00022a00ff4e7b82 */ /* 0x000ea40000000a00 */
[----:B--2---:R2:W5:Y:S01]  /*0230*/  LDG.E R78, desc[UR46][R78.64] ;  /* 0x0000002e4e4e7981 */ /* 0x004562000c1e1900 */
[----:B------:R-:W-:Y:S05]  /*0240*/  BRA `(.L_x_2) ;  /* 0x0000000000087947 */ /* 0x000fea0003800000 */
.L_x_3:
[----:B------:R-:W2:Y:S02]  /*0250*/  LDCU UR8, c[0x0][0x8a0] ;  /* 0x00011400ff0877ac */ /* 0x000ea40008000800 */
[----:B--2---:R-:W-:Y:S02]  /*0260*/  MOV R78, UR8 ;  /* 0x00000008004e7c02 */ /* 0x004fe40008000f00 */
.L_x_2:
[----:B------:R-:W-:Y:S01]  /*0270*/  IMAD.U32 R0, RZ, RZ, UR10 ;  /* 0x0000000aff007e24 */ /* 0x000fe2000f8e00ff */
[----:B------:R-:W-:Y:S04]  /*0280*/  BSSY.RECONVERGENT B0, `(.L_x_4) ;  /* 0x000000c000007945 */ /* 0x000fe80003800200 */
[C---:B------:R-:W-:Y:S02]  /*0290*/  ISETP.NE.OR P2, PT, R0.reuse, 0x1, !P1 ;  /* 0x000000010000780c */ /* 0x040fe40004f45670 */
[----:B------:R-:W-:-:S11]  /*02a0*/  ISETP.NE.OR P0, PT, R0, 0x3, !P1 ;  /* 0x000000030000780c */ /* 0x000fd60004f05670 */
[----:B------:R-:W-:Y:S05]  /*02b0*/  @P2 BRA `(.L_x_5) ;  /* 0x0000000000202947 */ /* 0x000fea0003800000 */
[----:B------:R-:W3:Y:S02]  /*02c0*/  LDCU.64 UR8, c[0x0][0x348] ;  /* 0x00006900ff0877ac */ /* 0x000ee40008000a00 */
[----:B---3--:R-:W-:Y:S02]  /*02d0*/  UIADD3 UR12, UP1, UPT, UR8, 0x80, URZ ;  /* 0x00000080080c7890 */ /* 0x008fe4000ff3e0ff */
[----:B------:R-:W-:Y:S02]  /*02e0*/  UIADD3 UR8, UP0, UPT, UR8, 0x180, URZ ;  /* 0x0000018008087890 */ /* 0x000fe4000ff1e0ff */
[----:B------:R-:W-:Y:S02]  /*02f0*/  UIADD3.X UR13, UPT, UPT, URZ, UR9, URZ, UP1, !UPT ;  /* 0x00000009ff0d7290 */ /* 0x000fe40008ffe4ff */
[----:B------:R-:W-:-:S07]  /*0300*/  UIADD3.X UR9, UPT, UPT, URZ, UR9, URZ, UP0, !UPT ;  /* 0x00000009ff097290 */ /* 0x000fce00087fe4ff */
[----:B------:R3:W-:Y:S02]  /*0310*/  UTMACCTL.PF [UR12] ;  /* 0x000000000c0079b9 */ /* 0x0007e40008040000 */
[----:B------:R3:W-:Y:S02]  /*0320*/  UTMACCTL.PF [UR8] ;  /* 0x00000000080079b9 */ /* 0x0007e40008040000 */
[----:B---3--:R-:W-:Y:S01]  /*0330*/  NOP ;  /* 0x0000000000007918 */ /* 0x008fe20000000000 */
.L_x_5:
[----:B------:R-:W-:Y:S05]  /*0340*/  BSYNC.RECONVERGENT B0 ;  /* 0x0000000000007941 */ /* 0x000fea0003800200 */
.L_x_4:
[----:B------:R-:W-:Y:S04]  /*0350*/  BSSY.RECONVERGENT B0, `(.L_x_6) ;  /* 0x000000a000007945 */ /* 0x000fe80003800200 */
        /* <DEDUP_REMOVED lines=9> */
.L_x_7:
[----:B------:R-:W-:Y:S05]  /*03f0*/  BSYNC.RECONVERGENT B0 ;  /* 0x0000000000007941 */ /* 0x000fea0003800200 */
.L_x_6:
[----:B------:R-:W3:Y:S01]  /*0400*/  LDCU.64 UR8, c[0x0][0x888] ;  /* 0x00011100ff0877ac */ /* 0x000ee20008000a00 */
[----:B------:R-:W-:Y:S02]  /*0410*/  UISETP.EQ.U32.AND UP1, UPT, UR6, URZ, UPT ;  /* 0x000000ff0600728c */ /* 0x000fe4000bf22070 */
[----:B------:R-:W-:Y:S02]  /*0420*/  UPLOP3.LUT UP5, UPT, UPT, UPT, UPT, 0x80, 0x8 ;  /* 0x000000000008789c */ /* 0x000fe40003faf070 */
[----:B---3--:R-:W-:-:S04]  /*0430*/  UISETP.NE.U32.AND UP0, UPT, UR8, URZ, UPT ;  /* 0x000000ff0800728c */ /* 0x008fc8000bf05070 */
[----:B------:R-:W-:-:S04]  /*0440*/  UISETP.NE.AND.EX UP0, UPT, UR9, URZ, UPT, UP0 ;  /* 0x000000ff0900728c */ /* 0x000fc8000bf05300 */
[----:B------:R-:W-:-:S04]  /*0450*/  UISETP.EQ.OR.EX UP2, UPT, UR7, URZ, !UP0, UP1 ;  /* 0x000000ff0700728c */ /* 0x000fc8000c742710 */
[----:B------:R-:W-:-:S05]  /*0460*/  UP2UR UR50, UPR, URZ, 0x4 ;  /* 0x00000004ff327883 */ /* 0x000fca0008000000 */
[----:B------:R-:W-:Y:S07]  /*0470*/  BRA.U !UP2, `(.L_x_8) ;  /* 0x000000010a207547 */ /* 0x000fee000b800000 */
[----:B------:R-:W-:Y:S01]  /*0480*/  UISETP.NE.U32.AND UP2, UPT, UR6, URZ, UPT ;  /* 0x000000ff0600728c */ /* 0x000fe2000bf45070 */
[----:B-----5:R-:W-:Y:S01]  /*0490*/  FSETP.NEU.AND P0, PT, R81, RZ, PT ;  /* 0x000000ff5100720b */ /* 0x020fe20003f0d000 */
[----:B------:R-:W-:Y:S02]  /*04a0*/  USEL UR6, URZ, 0xffffffff, UP0 ;  /* 0xffffffffff067887 */ /* 0x000fe40008000000 */
[----:B------:R-:W-:-:S10]  /*04b0*/  UISETP.NE.AND.EX UP2, UPT, UR7, URZ, UPT, UP2 ;  /* 0x000000ff0700728c */ /* 0x000fd4000bf45320 */
[----:B------:R-:W-:Y:S01]  /*04c0*/  VOTEU.ANY UP1, P0 ;  /* 0x0000000000ff7886 */ /* 0x000fe20000020100 */
[----:B------:R-:W-:-:S04]  /*04d0*/  @!UP2 USEL UR6, URZ, 0xffffffff, UP1 ;  /* 0xffffffffff06a887 */ /* 0x000fc80008800000 */
[----:B------:R-:W-:-:S04]  /*04e0*/  ULOP3.LUT UR6, UR6, 0x1, URZ, 0xc0, !UPT ;  /* 0x0000000106067892 */ /* 0x000fc8000f8ec0ff */
[----:B------:R-:W-:-:S11]  /*04f0*/  UISETP.NE.U32.AND UP5, UPT, UR6, 0x1, UPT ;  /* 0x000000010600788c */ /* 0x000fd6000bfa5070 */
.L_x_8:
[----:B------:R-:W3:Y:S01]  /*0500*/  SHFL.IDX PT, R0, R173, RZ, 0x1f ;  /* 0x00001fffad007589 */ /* 0x000ee200000e0000 */
[----:B------:R-:W-:-:S04]  /*0510*/  UISETP.NE.AND UP1, UPT, UR10, 0x2, UPT ;  /* 0x000000020a00788c */ /* 0x000fc8000bf25270 */
[----:B------:R-:W-:Y:S02]  /*0520*/  UISETP.EQ.AND UP2, UPT, UR5, URZ, !UP1 ;  /* 0x000000ff0500728c */ /* 0x000fe4000cf42270 */
[----:B------:R-:W-:-:S04]  /*0530*/  USEL UR6, URZ, 0x1, UP1 ;  /* 0x00000001ff067887 */ /* 0x000fc80008800000 */
[----:B------:R-:W-:Y:S02]  /*0540*/  PLOP3.LUT P5, PT, P1, PT, UP2, 0x80, 0x8 ;  /* 0x000000000008781c */ /* 0x000fe40000faf028 */
[----:B---3--:R-:W-:-:S13]  /*0550*/  ISETP.NE.AND P0, PT, R0, RZ, PT ;  /* 0x000000ff0000720c */ /* 0x008fda0003f05270 */
[----:B------:R-:W-:Y:S05]  /*0560*/  @P0 BRA `(.L_x_9) ;  /* 0x00000000004c0947 */ /* 0x000fea0003800000 */
[----:B------:R-:W-:Y:S01]  /*0570*/  UMOV UR8, 0x400 ;  /* 0x0000040000087882 */ /* 0x000fe20000000000 */
[----:B------:R-:W-:Y:S01]  /*0580*/  UMOV UR7, 0x1 ;  /* 0x0000000100077882 */ /* 0x000fe20000000000 */
[----:B------:R-:W-:Y:S02]  /*0590*/  ULEA UR8, UR37, UR8, 0x18 ;  /* 0x0000000825087291 */ /* 0x000fe4000f8ec0ff */
[----:B------:R-:W-:-:S04]  /*05a0*/  UIADD3 UR12, UPT, UPT, -UR7, 0x100000, URZ ;  /* 0x00100000070c7890 */ /* 0x000fc8000fffe1ff */
[----:B------:R-:W-:Y:S02]  /*05b0*/  USHF.L.U32 UR13, UR12, 0xb, URZ ;  /* 0x0000000b0c0d7899 */ /* 0x000fe400080006ff */
[----:B------:R-:W-:Y:S01]  /*05c0*/  USHF.L.U32 UR12, UR12, 0x1, URZ ;  /* 0x000000010c0c7899 */ /* 0x000fe200080006ff */
[----:B------:R-:W-:Y:S01]  /*05d0*/  ELECT P0, URZ, PT ;  /* 0x0000000000ff782f */ /* 0x000fe20003800000 */
[----:B------:R-:W3:Y:S10]  /*05e0*/  FENCE.VIEW.ASYNC.S ;  /* 0x00000000000073c6 */ /* 0x000ef40000000000 */
[----:B---3--:R3:W4:Y:S01]  /*05f0*/  SYNCS.EXCH.64 URZ, [UR8], UR12 ;  /* 0x0000000c08ff75b2 */ /* 0x0087220008000100 */
[----:B------:R3:W1:Y:S01]  /*0600*/  SYNCS.EXCH.64 URZ, [UR8+0x28], UR12 ;  /* 0x0000280c08ff75b2 */ /* 0x0006620008000100 */
        /* <DEDUP_REMOVED lines=8> */
[----:B------:R-:W-:Y:S01]  /*0690*/  NOP ;  /* 0x0000000000007918 */ /* 0x000fe20000000000 */
.L_x_9:
[----:B------:R-:W2:Y:S01]  /*06a0*/  SHFL.IDX PT, R0, R173, RZ, 0x1f ;  /* 0x00001fffad007589 */ /* 0x000ea200000e0000 */
[----:B------:R-:W-:Y:S01]  /*06b0*/  NOP ;  /* 0x0000000000007918 */ /* 0x000fe20000000000 */
[----:B--2---:R-:W-:-:S13]  /*06c0*/  ISETP.NE.AND P0, PT, R0, 0x1, PT ;  /* 0x000000010000780c */ /* 0x004fda0003f05270 */
[----:B------:R-:W-:Y:S05]  /*06d0*/  @P0 BRA `(.L_x_10) ;  /* 0x0000000000540947 */ /* 0x000fea0003800000 */
[----:B------:R-:W-:Y:S01]  /*06e0*/  UMOV UR9, 0x400 ;  /* 0x0000040000097882 */ /* 0x000fe20000000000 */
[----:B---3--:R-:W-:Y:S01]  /*06f0*/  UMOV UR8, 0x20 ;  /* 0x0000002000087882 */ /* 0x008fe20000000000 */
[----:B------:R-:W-:Y:S01]  /*0700*/  UMOV UR7, 0x80 ;  /* 0x0000008000077882 */ /* 0x000fe20000000000 */
[----:B------:R-:W-:Y:S02]  /*0710*/  ULEA UR9, UR37, UR9, 0x18 ;  /* 0x0000000925097291 */ /* 0x000fe4000f8ec0ff */
[----:B------:R-:W-:-:S04]  /*0720*/  UIADD3 UR12, UPT, UPT, -UR8, 0x100000, URZ ;  /* 0x00100000080c7890 */ /* 0x000fc8000fffe1ff */
[----:B------:R-:W-:Y:S02]  /*0730*/  USHF.L.U32 UR13, UR12, 0xb, URZ ;  /* 0x0000000b0c0d7899 */ /* 0x000fe400080006ff */
[----:B------:R-:W-:Y:S02]  /*0740*/  USHF.L.U32 UR12, UR12, 0x1, URZ ;  /* 0x000000010c0c7899 */ /* 0x000fe400080006ff */
[----:B------:R-:W-:-:S04]  /*0750*/  UIADD3 UR14, UPT, UPT, -UR7, 0x100000, URZ ;  /* 0x00100000070e7890 */ /* 0x000fc8000fffe1ff */
[----:B------:R-:W-:Y:S02]  /*0760*/  USHF.L.U32 UR15, UR14, 0xb, URZ ;  /* 0x0000000b0e0f7899 */ /* 0x000fe400080006ff */
[----:B------:R-:W-:Y:S01]  /*0770*/  USHF.L.U32 UR14, UR14, 0x1, URZ ;  /* 0x000000010e0e7899 */ /* 0x000fe200080006ff */
[----:B------:R-:W-:Y:S01]  /*0780*/  ELECT P0, URZ, PT ;  /* 0x0000000000ff782f */ /* 0x000fe20003800000 */
[----:B------:R-:W2:Y:S02]  /*0790*/  FENCE.VIEW.ASYNC.S ;  /* 0x00000000000073c6 */ /* 0x000ea40000000000 */
[----:B--2---:R2:W3:Y:S08]  /*07a0*/  SYNCS.EXCH.64 URZ, [UR9+0x50], UR12 ;  /* 0x0000500c09ff75b2 */ /* 0x0044f00008000100 */
        /* <DEDUP_REMOVED lines=8> */
.L_x_10:
[----:B------:R-:W4:Y:S01]  /*0830*/  SHFL.IDX PT, R0, R173, RZ, 0x1f ;  /* 0x00001fffad007589 */ /* 0x000f2200000e0000 */
[----:B------:R-:W-:Y:S01]  /*0840*/  NOP ;  /* 0x0000000000007918 */ /* 0x000fe20000000000 */
[----:B----4-:R-:W-:-:S13]  /*0850*/  ISETP.NE.AND P0, PT, R0, 0x3, PT ;  /* 0x000000030000780c */ /* 0x010fda0003f05270 */
[----:B------:R-:W-:Y:S05]  /*0860*/  @P0 BRA `(.L_x_11) ;  /* 0x00000000002c0947 */ /* 0x000fea0003800000 */
[----:B---3--:R-:W-:Y:S01]  /*0870*/  UMOV UR8, 0x400 ;  /* 0x0000040000087882 */ /* 0x008fe20000000000 */
[----:B------:R-:W-:Y:S01]  /*0880*/  UMOV UR7, 0x20 ;  /* 0x0000002000077882 */ /* 0x000fe20000000000 */
[----:B------:R-:W-:Y:S02]  /*0890*/  ULEA UR8, UR37, UR8, 0x18 ;  /* 0x0000000825087291 */ /* 0x000fe4000f8ec0ff */
[----:B--2---:R-:W-:-:S04]  /*08a0*/  UIADD3 UR12, UPT, UPT, -UR7, 0x100000, URZ ;  /* 0x00100000070c7890 */ /* 0x004fc8000fffe1ff */
[----:B------:R-:W-:Y:S02]  /*08b0*/  USHF.L.U32 UR13, UR12, 0xb, URZ ;  /* 0x0000000b0c0d7899 */ /* 0x000fe400080006ff */
[----:B------:R-:W-:Y:S01]  /*08c0*/  USHF.L.U32 UR12, UR12, 0x1, URZ ;  /* 0x000000010c0c7899 */ /* 0x000fe200080006ff */
[----:B------:R-:W-:Y:S01]  /*08d0*/  ELECT P0, URZ, PT ;  /* 0x0000000000ff782f */ /* 0x000fe20003800000 */
[----:B------:R-:W2:Y:S10]  /*08e0*/  FENCE.VIEW.ASYNC.S ;  /* 0x00000000000073c6 */ /* 0x000eb40000000000 */
[----:B--2---:R4:W2:Y:S01]  /*08f0*/  SYNCS.EXCH.64 URZ, [UR8+0x90], UR12 ;  /* 0x0000900c08ff75b2 */ /* 0x0048a20008000100 */
[----:B------:R4:W3:Y:S02]  /*0900*/  SYNCS.EXCH.64 URZ, [UR8+0x98], UR12 ;  /* 0x0000980c08ff75b2 */ /* 0x0008e40008000100 */
[----:B----4-:R-:W-:Y:S01]  /*0910*/  NOP ;  /* 0x0000000000007918 */ /* 0x010fe20000000000 */
.L_x_11:
[----:B------:R-:W4:Y:S01]  /*0920*/  SHFL.IDX PT, R0, R173, RZ, 0x1f ;  /* 0x00001fffad007589 */ /* 0x000f2200000e0000 */
[----:B------:R-:W-:Y:S01]  /*0930*/  NOP ;  /* 0x0000000000007918 */ /* 0x000fe20000000000 */
[----:B----4-:R-:W-:-:S13]  /*0940*/  ISETP.NE.AND P0, PT, R0, 0x4, PT ;  /* 0x000000040000780c */ /* 0x010fda0003f05270 */
[----:B------:R-:W-:Y:S05]  /*0950*/  @P0 BRA `(.L_x_12) ;  /* 0x0000000000480947 */ /* 0x000fea0003800000 */
[----:B--2---:R-:W-:Y:S01]  /*0960*/  UMOV UR9, 0x1e0 ;  /* 0x000001e000097882 */ /* 0x004fe20000000000 */
[----:B---3--:R-:W-:Y:S01]  /*0970*/  UMOV UR8, 0x400 ;  /* 0x0000040000087882 */ /* 0x008fe20000000000 */
[----:B------:R-:W-:Y:S01]  /*0980*/  USEL UR9, UR9, 0x1a0, UP5 ;  /* 0x000001a009097887 */ /* 0x000fe2000a800000 */
        /* <DEDUP_REMOVED lines=10> */
[----:B--2---:R4:W2:Y:S08]  /*0a30*/  SYNCS.EXCH.64 URZ, [UR8+0xa0], UR12 ;  /* 0x0000a00c08ff75b2 */ /* 0x0048b00008000100 */
[----:B------:R4:W3:Y:S01]  /*0a40*/  SYNCS.EXCH.64 URZ, [UR8+0xb0], UR14 ;  /* 0x0000b00e08ff75b2 */ /* 0x0008e20008000100 */
[----:B------:R4:W1:Y:S01]  /*0a50*/  SYNCS.EXCH.64 URZ, [UR8+0xa8], UR12 ;  /* 0x0000a80c08ff75b2 */ /* 0x0008620008000100 */
[----:B------:R4:W1:Y:S02]  /*0a60*/  SYNCS.EXCH.64 URZ, [UR8+0xb8], UR14 ;  /* 0x0000b80e08ff75b2 */ /* 0x0008640008000100 */
[----:B----4-:R-:W-:Y:S01]  /*0a70*/  NOP ;  /* 0x0000000000007918 */ /* 0x010fe20000000000 */
.L_x_12:
[----:B------:R-:W4:Y:S01]  /*0a80*/  SHFL.IDX PT, R0, R173, RZ, 0x1f ;  /* 0x00001fffad007589 */ /* 0x000f2200000e0000 */
[----:B------:R-:W-:Y:S01]  /*0a90*/  NOP ;  /* 0x0000000000007918 */ /* 0x000fe20000000000 */
[----:B----4-:R-:W-:-:S13]  /*0aa0*/  ISETP.NE.AND P0, PT, R0, 0x5, PT ;  /* 0x000000050000780c */ /* 0x010fda0003f05270 */
[----:B------:R-:W-:Y:S05]  /*0ab0*/  @P0 BRA `(.L_x_13) ;  /* 0x0000000000440947 */ /* 0x000fea0003800000 */
[----:B--2---:R-:W-:Y:S01]  /*0ac0*/  UMOV UR9, 0x400 ;  /* 0x0000040000097882 */ /* 0x004fe20000000000 */
        /* <DEDUP_REMOVED lines=16> */
.L_x_13:
[----:B------:R-:W4:Y:S01]  /*0bd0*/  SHFL.IDX PT, R0, R173, RZ, 0x1f ;  /* 0x00001fffad007589 */ /* 0x000f2200000e0000 */
[----:B------:R-:W-:Y:S01]  /*0be0*/  ISETP.NE.OR P1, PT, RZ, UR10, !P1 ;  /* 0x0000000aff007c0c */ /* 0x000fe2000cf25670 */
        /* <DEDUP_REMOVED lines=12> */
[----:B------:R4:W3:Y:S01]  /*0cb0*/  SYNCS.EXCH.64 URZ, [UR8+0xf0], UR12 ;  /* 0x0000f00c08ff75b2 */ /* 0x0008e20008000100 */
[----:B------:R4:W1:Y:S01]  /*0cc0*/  SYNCS.EXCH.64 URZ, [UR8+0xe8], UR12 ;  /* 0x0000e80c08ff75b2 */ /* 0x0008620008000100 */
[----:B------:R4:W1:Y:S02]  /*0cd0*/  SYNCS.EXCH.64 URZ, [UR8+0xf8], UR12 ;  /* 0x0000f80c08ff75b2 */ /* 0x0008640008000100 */
[----:B----4-:R-:W-:Y:S01]  /*0ce0*/  NOP ;  /* 0x0000000000007918 */ /* 0x010fe20000000000 */
.L_x_14:
[----:B------:R-:W-:Y:S01]  /*0cf0*/  VOTEU.ALL UP1, P1 ;  /* 0x0000000000ff7886 */ /* 0x000fe20000820000 */
[----:B---3--:R-:W3:Y:S01]  /*0d00*/  LDCU UR8, c[0x0][0x36c] ;  /* 0x00006d80ff0877ac */ /* 0x008ee20008000800 */
[----:B------:R-:W-:Y:S01]  /*0d10*/  NOP ;  /* 0x0000000000007918 */ /* 0x000fe20000000000 */
[----:B------:R-:W-:Y:S01]  /*0d20*/  LOP3.LUT R10, R185, 0x1f, RZ, 0xc0, !PT ;  /* 0x0000001fb90a7812 */ /* 0x000fe200078ec0ff */
[----:B--2---:R-:W-:Y:S01]  /*0d30*/  UMOV UR12, 0x20 ;  /* 0x00000020000c7882 */ /* 0x004fe20000000000 */
[----:B------:R-:W-:Y:S01]  /*0d40*/  @!UP1 UMOV UR7, 0x400 ;  /* 0x0000040000079882 */ /* 0x000fe20000000000 */
[----:B------:R-:W-:-:S04]  /*0d50*/  @!UP1 UIADD3 UR12, UPT, UPT, -UR12, 0x100000, URZ ;  /* 0x001000000c0c9890 */ /* 0x000fc8000fffe1ff */
[----:B------:R-:W-:Y:S02]  /*0d60*/  @!UP1 USHF.L.U32 UR13, UR12, 0xb, URZ ;  /* 0x0000000b0c0d9899 */ /* 0x000fe400080006ff */
[----:B------:R-:W-:Y:S02]  /*0d70*/  @!UP1 USHF.L.U32 UR12, UR12, 0x1, URZ ;  /* 0x000000010c0c9899 */ /* 0x000fe400080006ff */
[----:B------:R-:W-:Y:S01]  /*0d80*/  @!UP1 ULEA UR7, UR37, UR7, 0x18 ;  /* 0x0000000725079291 */ /* 0x000fe2000f8ec0ff */
[----:B------:R-:W-:Y:S01]  /*0d90*/  VOTEU.ALL UP1, P1 ;  /* 0x0000000000ff7886 */ /* 0x000fe20000820000 */
[----:B------:R-:W-:Y:S01]  /*0da0*/  UISETP.NE.AND UP4, UPT, UR10, URZ, UPT ;  /* 0x000000ff0a00728c */ /* 0x000fe2000bf85270 */
[----:B------:R-:W2:Y:S09]  /*0db0*/  FENCE.VIEW.ASYNC.S ;  /* 0x00000000000073c6 */ /* 0x000eb20000000000 */
[----:B--2---:R2:W4:Y:S01]  /*0dc0*/  @!UP1 SYNCS.EXCH.64 URZ, [UR7+0x100], UR12 ;  /* 0x0001000c07ff95b2 */ /* 0x0045220008000100 */
[----:B---3--:R-:W-:-:S09]  /*0dd0*/  UISETP.EQ.U32.AND UP1, UPT, UR8, 0x1, UPT ;  /* 0x000000010800788c */ /* 0x008fd2000bf22070 */
[----:B------:R-:W-:Y:S05]  /*0de0*/  BRA.U !UP1, `(.L_x_15) ;  /* 0x0000000109087547 */ /* 0x000fea000b800000 */
[----:B-1--4-:R-:W-:Y:S01]  /*0df0*/  UCGABAR_ARV ;  /* 0x00000000000079c7 */ /* 0x012fe20008000000 */
[----:B------:R-:W-:Y:S05]  /*0e00*/  BRA `(.L_x_16) ;  /* 0x0000000000047947 */ /* 0x000fea0003800000 */
.L_x_15:
[----:B-1--4-:R-:W-:Y:S01]  /*0e10*/  NOP ;  /* 0x0000000000007918 */ /* 0x012fe20000000000 */
.L_x_16:
[----:B------:R-:W1:Y:S01]  /*0e20*/  S2R R20, SR_CTAID.Y ;  /* 0x0000000000147919 */ /* 0x000e620000002600 */
[----:B------:R-:W-:-:S05]  /*0e30*/  CS2R.32 R170, SR_CgaSize ;  /* 0x0000000000aa7805 */ /* 0x000fca0000008a00 */
[----:B------:R-:W-:-:S05]  /*0e40*/  IMAD R170, R170, -0xa0, RZ ;  /* 0xffffff60aaaa7824 */ /* 0x000fca00078e02ff */
[----:B--2---:R-:W-:-:S14]  /*0e50*/  R2UR UR7, R170 ;  /* 0x00000000aa0772ca */ /* 0x004fdc00000e0000 */
[----:B------:R-:W2:Y:S01]  /*0e60*/  LDCU UR7, c[0x0][UR7+0x2b4] ;  /* 0x00005680070777ac */ /* 0x000ea20008000800 */
[----:B------:R-:W-:-:S05]  /*0e70*/  CS2R.32 R0, SR_CgaSize ;  /* 0x0000000000007805 */ /* 0x000fca0000008a00 */
[----:B------:R-:W-:-:S06]  /*0e80*/  IMAD R0, R0, -0xa0, RZ ;  /* 0xffffff6000007824 */ /* 0x000fcc00078e02ff */
[----:B------:R-:W3:Y:S01]  /*0e90*/  LDC R0, c[0x0][R0+0x2a4] ;  /* 0x0000a90000007b82 */ /* 0x000ee20000000800 */
[----:B------:R-:W-:Y:S01]  /*0ea0*/  PRMT R8, RZ, 0x7610, R8 ;  /* 0x00007610ff087816 */ /* 0x000fe20000000008 */
[----:B------:R-:W4:Y:S01]  /*0eb0*/  S2R R11, SR_CTAID.X ;  /* 0x00000000000b7919 */ /* 0x000f220000002500 */
[----:B------:R-:W-:-:S05]  /*0ec0*/  CS2R.32 R170, SR_CgaSize ;  /* 0x0000000000aa7805 */ /* 0x000fca0000008a00 */
[----:B------:R-:W-:-:S05]  /*0ed0*/  IMAD R170, R170, -0xa0, RZ ;  /* 0xffffff60aaaa7824 */ /* 0x000fca00078e02ff */
[----:B------:R-:W-:-:S14]  /*0ee0*/  R2UR UR8, R170 ;  /* 0x00000000aa0872ca */ /* 0x000fdc00000e0000 */
[----:B------:R-:W3:Y:S01]  /*0ef0*/  LDCU UR8, c[0x0][UR8+0x2b0] ;  /* 0x00005600080877ac */ /* 0x000ee20008000800 */
[----:B------:R-:W-:Y:S01]  /*0f00*/  UISETP.NE.AND UP2, UPT, UR10, 0x2, UPT ;  /* 0x000000020a00788c */ /* 0x000fe2000bf45270 */
[----:B------:R-:W2:Y:S01]  /*0f10*/  LDC R9, c[0x0][0xb24] ;  /* 0x0002c900ff097b82 */ /* 0x000ea20000000800 */
[----:B------:R-:W-:-:S05]  /*0f20*/  CS2R.32 R2, SR_CgaSize ;  /* 0x0000000000027805 */ /* 0x000fca0000008a00 */
[----:B------:R-:W-:-:S06]  /*0f30*/  IMAD R2, R2, -0xa0, RZ ;  /* 0xffffff6002027824 */ /* 0x000fcc00078e02ff */
[----:B------:R-:W3:Y:S08]  /*0f40*/  LDC R2, c[0x0][R2+0x2a0] ;  /* 0x0000a80002027b82 */ /* 0x000ef00000000800 */
[----:B------:R-:W3:Y:S01]  /*0f50*/  LDC R72, c[0x0][0xb24] ;  /* 0x0002c900ff487b82 */ /* 0x000ee20000000800 */
[----:B-1----:R-:W-:-:S07]  /*0f60*/  I2FP.F32.U32 R3, R20 ;  /* 0x0000001400037245 */ /* 0x002fce0000201000 */
[----:B------:R-:W1:Y:S01]  /*0f70*/  S2UR UR36, SR_CTAID.Z ;  /* 0x00000000002479c3 */ /* 0x000e620000002700 */
[----:B--2---:R-:W-:Y:S01]  /*0f80*/  ISETP.GE.AND P0, PT, R9, 0x1, PT ;  /* 0x000000010900780c */ /* 0x004fe20003f06270 */
[----:B----4-:R-:W-:Y:S01]  /*0f90*/  IMAD.MOV.U32 R21, RZ, RZ, R11 ;  /* 0x000000ffff157224 */ /* 0x010fe200078e000b */
[----:B------:R-:W-:Y:S01]  /*0fa0*/  I2FP.F32.U32 R4, R11 ;  /* 0x0000000b00047245 */ /* 0x000fe20000201000 */
[----:B------:R-:W-:Y:S01]  /*0fb0*/  FMUL R3, R3, UR7 ;  /* 0x0000000703037c20 */ /* 0x000fe20008400000 */
[----:B------:R-:W2:Y:S03]  /*0fc0*/  LDCU UR7, c[0x0][0xb30] ;  /* 0x00016600ff0777ac */ /* 0x000ea60008000800 */
[----:B---3--:R-:W-:Y:S01]  /*0fd0*/  FMUL R4, R4, UR8 ;  /* 0x0000000804047c20 */ /* 0x008fe20008400000 */
[----:B------:R-:W3:Y:S08]  /*0fe0*/  F2I.U32.TRUNC.NTZ R147, R3 ;  /* 0x0000000300937305 */ /* 0x000ef0000020f000 */
[----:B------:R-:W4:Y:S01]  /*0ff0*/  F2I.U32.TRUNC.NTZ R170, R4 ;  /* 0x0000000400aa7305 */ /* 0x000f22000020f000 */
[----:B--2---:R-:W-:Y:S01]  /*1000*/  UISETP.NE.AND UP3, UPT, UR7, 0x1, UPT ;  /* 0x000000010700788c */ /* 0x004fe2000bf65270 */
[----:B---3--:R-:W-:-:S05]  /*1010*/  IADD3 R147, PT, PT, -R147, RZ, RZ ;  /* 0x000000ff93937210 */ /* 0x008fca0007ffe1ff */
[----:B------:R-:W-:Y:S01]  /*1020*/  IMAD R147, R0, R147, R20 ;  /* 0x0000009300937224 */ /* 0x000fe200078e0214 */
[----:B------:R-:W-:Y:S01]  /*1030*/  PRMT R0, RZ, 0x7610, R0 ;  /* 0x00007610ff007816 */ /* 0x000fe20000000000 */
[----:B----4-:R-:W-:-:S04]  /*1040*/  IMAD.MOV R170, RZ, RZ, -R170 ;  /* 0x000000ffffaa7224 */ /* 0x010fc800078e0aaa */
[----:B------:R-:W-:Y:S01]  /*1050*/  IMAD R170, R2, R170, R11 ;  /* 0x000000aa02aa7224 */ /* 0x000fe200078e020b */
[----:B-1----:R-:W-:Y:S06]  /*1060*/  BRA.U UP4, `(.L_x_17) ;  /* 0x0000000104247547 */ /* 0x002fec000b800000 */
[----:B------:R-:W-:Y:S01]  /*1070*/  ISETP.NE.AND P1, PT, R147, RZ, PT ;  /* 0x000000ff9300720c */ /* 0x000fe20003f25270 */
[----:B------:R-:W-:Y:S01]  /*1080*/  IMAD.MOV.U32 R0, RZ, RZ, 0x3 ;  /* 0x00000003ff007424 */ /* 0x000fe200078e00ff */
[C---:B------:R-:W-:Y:S02]  /*1090*/  LOP3.LUT R3, R170.reuse, 0xfffffffe, RZ, 0xc0, !PT ;  /* 0xfffffffeaa037812 */ /* 0x040fe400078ec0ff */
[----:B------:R-:W-:Y:S02]  /*10a0*/  ISETP.LT.U32.OR P1, PT, R170, 0x2, !P1 ;  /* 0x00000002aa00780c */ /* 0x000fe40004f21470 */
[----:B------:R-:W-:Y:S02]  /*10b0*/  SHF.L.U32 R0, R0, R3, RZ ;  /* 0x0000000300007219 */ /* 0x000fe400000006ff */
[----:B------:R-:W-:Y:S02]  /*10c0*/  SEL R5, RZ, 0x1, !P1 ;  /* 0x00000001ff057807 */ /* 0x000fe40004800000 */
[----:B------:R-:W-:-:S05]  /*10d0*/  SEL R2, RZ, 0x2, !P1 ;  /* 0x00000002ff027807 */ /* 0x000fca0004800000 */
[----:B------:R-:W-:-:S05]  /*10e0*/  IMAD.IADD R2, R5, 0x1, R2 ;  /* 0x0000000105027824 */ /* 0x000fca00078e0202 */
[----:B------:R-:W-:Y:S02]  /*10f0*/  PRMT R8, R2, 0x7610, R8 ;  /* 0x0000761002087816 */ /* 0x000fe40000000008 */
.L_x_17:
[----:B------:R-:W-:Y:S05]  /*1100*/  @!P0 BRA `(.L_x_18) ;  /* 0x0000000000b88947 */ /* 0x000fea0003800000 */
[----:B------:R-:W1:Y:S01]  /*1110*/  LDC.64 R4, c[0x0][0xb18] ;  /* 0x0002c600ff047b82 */ /* 0x000e620000000a00 */
[----:B------:R-:W-:-:S07]  /*1120*/  ISETP.NE.AND P0, PT, R9, 0x1, PT ;  /* 0x000000010900780c */ /* 0x000fce0003f05270 */
[----:B------:R-:W2:Y:S08]  /*1130*/  LDC R14, c[0x0][0xb0c] ;  /* 0x0002c300ff0e7b82 */ /* 0x000eb00000000800 */
[----:B------:R-:W3:Y:S08]  /*1140*/  LDC R13, c[0x0][0x370] ;  /* 0x0000dc00ff0d7b82 */ /* 0x000ef00000000800 */
[----:B------:R-:W4:Y:S01]  /*1150*/  LDC R16, c[0x0][0x374] ;  /* 0x0000dd00ff107b82 */ /* 0x000f220000000800 */
[----:B-1----:R-:W-:-:S07]  /*1160*/  ISETP.NE.AND P1, PT, R4, 0x1, PT ;  /* 0x000000010400780c */ /* 0x002fce0003f25270 */
[----:B------:R-:W3:Y:S01]  /*1170*/  LDC.64 R6, c[0x0][0xb10] ;  /* 0x0002c400ff067b82 */ /* 0x000ee20000000a00 */
[----:B--2---:R-:W-:-:S07]  /*1180*/  ISETP.NE.AND P2, PT, R14, 0x1, PT ;  /* 0x000000010e00780c */ /* 0x004fce0003f45270 */
[----:B------:R-:W1:Y:S08]  /*1190*/  LDC R12, c[0x0][0xb20] ;  /* 0x0002c800ff0c7b82 */ /* 0x000e700000000800 */
[----:B------:R-:W2:Y:S01]  /*11a0*/  LDC.64 R2, c[0x0][0xb28] ;  /* 0x0002ca00ff027b82 */ /* 0x000ea20000000a00 */
[----:B----4-:R-:W-:-:S04]  /*11b0*/  IMAD.HI.U32 R15, R16, R5, RZ ;  /* 0x00000005100f7227 */ /* 0x010fc800078e00ff */
[----:B------:R-:W-:-:S04]  /*11c0*/  IMAD.HI.U32 R5, R20, R5, RZ ;  /* 0x0000000514057227 */ /* 0x000fc800078e00ff */
[----:B---3--:R-:W-:-:S04]  /*11d0*/  IMAD.HI.U32 R18, R13, R6, RZ ;  /* 0x000000060d127227 */ /* 0x008fc800078e00ff */
[C---:B------:R-:W-:Y:S01]  /*11e0*/  IMAD.HI.U32 R22, R11.reuse, R6, RZ ;  /* 0x000000060b167227 */ /* 0x040fe200078e00ff */
[-C--:B------:R-:W-:Y:S02]  /*11f0*/  @P2 SHF.R.U32.HI R13, RZ, R7.reuse, R18 ;  /* 0x00000007ff0d2219 */ /* 0x080fe40000011612 */
[-C--:B-1----:R-:W-:Y:S02]  /*1200*/  @P1 SHF.R.U32.HI R16, RZ, R12.reuse, R15 ;  /* 0x0000000cff101219 */ /* 0x082fe4000001160f */
[----:B------:R-:W-:Y:S02]  /*1210*/  SHF.R.U32.HI R5, RZ, R12, R5 ;  /* 0x0000000cff057219 */ /* 0x000fe40000011605 */
[----:B------:R-:W-:Y:S02]  /*1220*/  SHF.R.U32.HI R22, RZ, R7, R22 ;  /* 0x00000007ff167219 */ /* 0x000fe40000011616 */
[----:B------:R-:W-:Y:S01]  /*1230*/  SEL R5, R20, R5, !P1 ;  /* 0x0000000514057207 */ /* 0x000fe20004800000 */
[----:B--2---:R-:W-:Y:S01]  /*1240*/  IMAD.HI.U32 R18, R16, R2, RZ ;  /* 0x0000000210127227 */ /* 0x004fe200078e00ff */
[----:B------:R-:W-:-:S02]  /*1250*/  SEL R21, R11, R22, !P2 ;  /* 0x000000160b157207 */ /* 0x000fc40005000000 */
[----:B------:R-:W-:Y:S01]  /*1260*/  IADD3 R7, PT, PT, -R5, RZ, RZ ;  /* 0x000000ff05077210 */ /* 0x000fe20007ffe1ff */
[----:B------:R-:W-:Y:S01]  /*1270*/  IMAD.HI.U32 R6, R13, R2, RZ ;  /* 0x000000020d067227 */ /* 0x000fe200078e00ff */
[----:B------:R-:W-:-:S03]  /*1280*/  @P0 SHF.R.U32.HI R16, RZ, R3, R18 ;  /* 0x00000003ff100219 */ /* 0x000fc60000011612 */
[----:B------:R-:W-:Y:S01]  /*1290*/  IMAD R7, R4, R7, R20 ;  /* 0x0000000704077224 */ /* 0x000fe200078e0214 */
[----:B------:R-:W-:Y:S01]  /*12a0*/  @P0 SHF.R.U32.HI R13, RZ, R3, R6 ;  /* 0x00000003ff0d0219 */ /* 0x000fe20000011606 */
[----:B------:R-:W-:-:S04]  /*12b0*/  IMAD R16, R16, R9, RZ ;  /* 0x0000000910107224 */ /* 0x000fc800078e02ff */
[----:B------:R-:W-:Y:S01]  /*12c0*/  IMAD R6, R13, R9, RZ ;  /* 0x000000090d067224 */ /* 0x000fe200078e02ff */
[----:B------:R-:W-:-:S04]  /*12d0*/  ISETP.GE.AND P1, PT, R5, R16, PT ;  /* 0x000000100500720c */ /* 0x000fc80003f26270 */
[----:B------:R-:W-:Y:S01]  /*12e0*/  ISETP.GE.OR P1, PT, R21, R6, P1 ;  /* 0x000000061500720c */ /* 0x000fe20000f26670 */
[----:B------:R-:W-:-:S05]  /*12f0*/  IMAD.HI.U32 R6, R5, R2, RZ ;  /* 0x0000000205067227 */ /* 0x000fca00078e00ff */
[----:B------:R-:W-:-:S04]  /*1300*/  SHF.R.U32.HI R6, RZ, R3, R6 ;  /* 0x00000003ff067219 */ /* 0x000fc80000011606 */
[----:B------:R-:W-:-:S03]  /*1310*/  SEL R6, R5, R6, !P0 ;  /* 0x0000000605067207 */ /* 0x000fc60004000000 */
[----:B------:R-:W-:Y:S01]  /*1320*/  @!P1 IMAD.HI.U32 R12, R21, R2, RZ ;  /* 0x00000002150c9227 */ /* 0x000fe200078e00ff */
[----:B------:R-:W-:-:S04]  /*1330*/  IADD3 R2, PT, PT, -R6, RZ, RZ ;  /* 0x000000ff06027210 */ /* 0x000fc80007ffe1ff */
[----:B------:R-:W-:Y:S01]  /*1340*/  @!P1 SHF.R.U32.HI R12, RZ, R3, R12 ;  /* 0x00000003ff0c9219 */ /* 0x000fe2000001160c */
[----:B------:R-:W-:-:S03]  /*1350*/  IMAD R2, R9, R2, R5 ;  /* 0x0000000209027224 */ /* 0x000fc600078e0205 */
[----:B------:R-:W-:-:S05]  /*1360*/  @!P1 SEL R3, R21, R12, !P0 ;  /* 0x0000000c15039207 */ /* 0x000fca0004000000 */
[--C-:B------:R-:W-:Y:S02]  /*1370*/  @!P1 IMAD.IADD R6, R6, 0x1, -R3.reuse ;  /* 0x0000000106069824 */ /* 0x100fe400078e0a03 */
[----:B------:R-:W-:Y:S01]  /*1380*/  @!P1 IMAD R3, R2, R13, R3 ;  /* 0x0000000d02039224 */ /* 0x000fe200078e0203 */
[----:B------:R-:W-:Y:S01]  /*1390*/  IADD3 R2, PT, PT, -R21, RZ, RZ ;  /* 0x000000ff15027210 */ /* 0x000fe20007ffe1ff */
[----:B------:R-:W-:Y:S02]  /*13a0*/  @!P1 IMAD R5, R6, R9, R21 ;  /* 0x0000000906059224 */ /* 0x000fe400078e0215 */
[----:B------:R-:W-:Y:S02]  /*13b0*/  @!P1 IMAD.MOV.U32 R21, RZ, RZ, R3 ;  /* 0x000000ffff159224 */ /* 0x000fe400078e0003 */
[----:B------:R-:W-:Y:S02]  /*13c0*/  IMAD R2, R14, R2, R11 ;  /* 0x000000020e027224 */ /* 0x000fe400078e020b */
[----:B------:R-:W-:-:S02]  /*13d0*/  IMAD R20, R5, R4, R7 ;  /* 0x0000000405147224 */ /* 0x000fc400078e0207 */
[----:B------:R-:W-:Y:S02]  /*13e0*/  IMAD R21, R21, R14, R2 ;  /* 0x0000000e15157224 */ /* 0x000fe400078e0202 */
.L_x_18:
[----:B------:R-:W-:Y:S05]  /*13f0*/  BRA.U UP3, `(.L_x_19) ;  /* 0x0000000103407547 */ /* 0x000fea000b800000 */
[----:B------:R-:W1:Y:S08]  /*1400*/  LDC.64 R4, c[0x0][0xb10] ;  /* 0x0002c400ff047b82 */ /* 0x000e700000000a00 */
[----:B------:R-:W2:Y:S08]  /*1410*/  LDC.64 R2, c[0x0][0xb18] ;  /* 0x0002c600ff027b82 */ /* 0x000eb00000000a00 */
[----:B------:R-:W3:Y:S08]  /*1420*/  LDC R6, c[0x0][0xb20] ;  /* 0x0002c800ff067b82 */ /* 0x000ef00000000800 */
[----:B------:R-:W4:Y:S01]  /*1430*/  LDC R12, c[0x0][0xb0c] ;  /* 0x0002c300ff0c7b82 */ /* 0x000f220000000800 */
[----:B-1----:R-:W-:-:S05]  /*1440*/  IMAD.HI.U32 R4, R21, R4, RZ ;  /* 0x0000000415047227 */ /* 0x002fca00078e00ff */
[----:B------:R-:W-:Y:S01]  /*1450*/  SHF.R.U32.HI R4, RZ, R5, R4 ;  /* 0x00000005ff047219 */ /* 0x000fe20000011604 */
[----:B--2---:R-:W-:Y:S01]  /*1460*/  IMAD.HI.U32 R3, R20, R3, RZ ;  /* 0x0000000314037227 */ /* 0x004fe200078e00ff */
[----:B------:R-:W-:-:S04]  /*1470*/  ISETP.NE.AND P0, PT, R2, 0x1, PT ;  /* 0x000000010200780c */ /* 0x000fc80003f05270 */
[----:B---3--:R-:W-:-:S04]  /*1480*/  SHF.R.U32.HI R3, RZ, R6, R3 ;  /* 0x00000006ff037219 */ /* 0x008fc80000011603 */
[----:B------:R-:W-:Y:S02]  /*1490*/  SEL R3, R20, R3, !P0 ;  /* 0x0000000314037207 */ /* 0x000fe40004000000 */
[----:B----4-:R-:W-:-:S04]  /*14a0*/  ISETP.NE.AND P1, PT, R12, 0x1, PT ;  /* 0x000000010c00780c */ /* 0x010fc80003f25270 */
[----:B------:R-:W-:-:S05]  /*14b0*/  SEL R6, R21, R4, !P1 ;  /* 0x0000000415067207 */ /* 0x000fca0004800000 */
[----:B------:R-:W-:Y:S02]  /*14c0*/  IMAD.IADD R4, R3, 0x1, -R6 ;  /* 0x0000000103047824 */ /* 0x000fe400078e0a06 */
[----:B------:R-:W-:Y:S02]  /*14d0*/  IMAD.IADD R3, R6, 0x1, -R3 ;  /* 0x0000000106037824 */ /* 0x000fe400078e0a03 */
[----:B------:R-:W-:Y:S02]  /*14e0*/  IMAD R21, R4, R12, R21 ;  /* 0x0000000c04157224 */ /* 0x000fe400078e0215 */
[----:B------:R-:W-:Y:S02]  /*14f0*/  IMAD R20, R3, R2, R20 ;  /* 0x0000000203147224 */ /* 0x000fe400078e0214 */
.L_x_19:
[----:B------:R-:W-:Y:S05]  /*1500*/  BRA.U !UP1, `(.L_x_20) ;  /* 0x00000001090c7547 */ /* 0x000fea000b800000 */
[----:B------:R-:W-:Y:S01]  /*1510*/  UCGABAR_WAIT ;  /* 0x0000000000007dc7 */ /* 0x000fe20008000000 */
[----:B------:R-:W-:Y:S01]  /*1520*/  CCTL.IVALL ;  /* 0x00000000ff00798f */ /* 0x000fe20002000000 */
[----:B------:R-:W-:Y:S05]  /*1530*/  BRA `(.L_x_21) ;  /* 0x0000000000047947 */ /* 0x000fea0003800000 */
.L_x_20:
[----:B------:R-:W-:Y:S06]  /*1540*/  BAR.SYNC.DEFER_BLOCKING 0x0 ;  /* 0x0000000000007b1d */ /* 0x000fec0000010000 */
.L_x_21:
[----:B------:R-:W-:Y:S05]  /*1550*/  BRA.U UP2, `(.L_x_22) ;  /* 0x0000001102c87547 */ /* 0x000fea000b800000 */
[----:B------:R-:W1:Y:S01]  /*1560*/  LDCU UR4, c[0x0][0x38c] ;  /* 0x00007180ff0477ac */ /* 0x000e620008000800 */
[----:B------:R-:W2:Y:S01]  /*1570*/  LDC R9, c[0x0][0x370] ;  /* 0x0000dc00ff097b82 */ /* 0x000ea20000000800 */
[----:B------:R-:W-:Y:S01]  /*1580*/  IMAD.SHL.U32 R16, R11, 0x80, RZ ;  /* 0x000000800b107824 */ /* 0x000fe200078e00ff */
[----:B------:R-:W-:Y:S01]  /*1590*/  PLOP3.LUT P1, PT, PT, PT, UP5, 0x80, 0x8 ;  /* 0x000000000008781c */ /* 0x000fe20003f2f058 */
[----:B------:R-:W-:Y:S01]  /*15a0*/  UISETP.NE.AND UP1, UPT, UR10, URZ, UPT ;  /* 0x000000ff0a00728c */ /* 0x000fe2000bf25270 */
[----:B------:R-:W-:Y:S01]  /*15b0*/  ISETP.NE.AND P4, PT, R10, RZ, P5 ;  /* 0x000000ff0a00720c */ /* 0x000fe20002f85270 */
[----:B------:R-:W-:Y:S01]  /*15c0*/  IMAD.MOV.U32 R15, RZ, RZ, 0x1 ;  /* 0x00000001ff0f7424 */ /* 0x000fe200078e00ff */
[----:B------:R-:W-:Y:S01]  /*15d0*/  PLOP3.LUT P1, PT, P1, PT, PT, 0x8, 0x80 ;  /* 0x000000000080781c */ /* 0x000fe20000f2e170 */
[----:B------:R-:W-:Y:S01]  /*15e0*/  IMAD.MOV.U32 R14, RZ, RZ, RZ ;  /* 0x000000ffff0e7224 */ /* 0x000fe200078e00ff */
[----:B------:R-:W3:Y:S01]  /*15f0*/  LDC R0, c[0x0][0x374] ;  /* 0x0000dd00ff007b82 */ /* 0x000ee20000000800 */
[----:B------:R-:W-:Y:S01]  /*1600*/  CS2R R12, SRZ ;  /* 0x00000000000c7805 */ /* 0x000fe2000001ff00 */
[----:B------:R-:W-:Y:S01]  /*1610*/  IMAD.MOV.U32 R10, RZ, RZ, 0x1 ;  /* 0x00000001ff0a7424 */ /* 0x000fe200078e00ff */
[----:B------:R-:W-:Y:S01]  /*1620*/  LOP3.LUT R16, R16, 0x80, RZ, 0xc0, !PT ;  /* 0x0000008010107812 */ /* 0x000fe200078ec0ff */
[----:B------:R-:W4:Y:S01]  /*1630*/  LDCU.64 UR14, c[0x0][0x348] ;  /* 0x00006900ff0e77ac */ /* 0x000f220008000a00 */
[----:B------:R-:W-:-:S02]  /*1640*/  USEL UR22, UR6, 0x2, UP1 ;  /* 0x0000000206167887 */ /* 0x000fc40008800000 */
[----:B-1----:R-:W-:Y:S01]  /*1650*/  UIADD3 UR5, UPT, UPT, UR4, 0x7f, URZ ;  /* 0x0000007f04057890 */ /* 0x002fe2000fffe0ff */
[----:B------:R-:W-:-:S03]  /*1660*/  UMOV UR23, URZ ;  /* 0x000000ff00177c82 */ /* 0x000fc60008000000 */
[----:B------:R-:W-:-:S04]  /*1670*/  USHF.R.S32.HI UR7, URZ, 0x1f, UR5 ;  /* 0x0000001fff077899 */ /* 0x000fc80008011405 */
[----:B------:R-:W-:Y:S02]  /*1680*/  ULEA.HI UR7, UR7, UR5, URZ, 0x7 ;  /* 0x0000000507077291 */ /* 0x000fe4000f8f38ff */
[----:B------:R-:W-:Y:S02]  /*1690*/  UIADD3 UR5, UPT, UPT, UR4, -0x1, URZ ;  /* 0xffffffff04057890 */ /* 0x000fe4000fffe0ff */
[----:B------:R-:W-:Y:S02]  /*16a0*/  USHF.R.S32.HI UR7, URZ, 0x7, UR7 ;  /* 0x00000007ff077899 */ /* 0x000fe40008011407 */
[----:B------:R-:W-:Y:S02]  /*16b0*/  UISETP.GE.U32.AND UP2, UPT, UR5, -0xff, UPT ;  /* 0xffffff010500788c */ /* 0x000fe4000bf46070 */
[----:B------:R-:W-:Y:S02]  /*16c0*/  UISETP.LT.U32.AND UP0, UPT, UR7, 0x5, UPT ;  /* 0x000000050700788c */ /* 0x000fe4000bf01070 */
[----:B------:R-:W-:-:S02]  /*16d0*/  UIADD3 UR4, UPT, UPT, UR4, 0xfe, URZ ;  /* 0x000000fe04047890 */ /* 0x000fc4000fffe0ff */
[----:B------:R-:W-:-:S04]  /*16e0*/  USEL UR5, UR7, 0x5, UP0 ;  /* 0x0000000507057887 */ /* 0x000fc80008000000 */
[----:B------:R-:W-:Y:S02]  /*16f0*/  UIADD3 UR21, UPT, UPT, UR5, -0x1, URZ ;  /* 0xffffffff05157890 */ /* 0x000fe4000fffe0ff */
[----:B------:R-:W-:Y:S02]  /*1700*/  @UP2 UIADD3 UR21, UPT, UPT, UR5, URZ, URZ ;  /* 0x000000ff05152290 */ /* 0x000fe4000fffe0ff */
[----:B------:R-:W-:Y:S02]  /*1710*/  UIADD3 UR24, UPT, UPT, UR7, -UR5, URZ ;  /* 0x8000000507187290 */ /* 0x000fe4000fffe0ff */
[----:B------:R-:W-:Y:S02]  /*1720*/  UIADD3 UR13, UPT, UPT, UR21, 0x1, URZ ;  /* 0x00000001150d7890 */ /* 0x000fe4000fffe0ff */
[----:B--2-4-:R-:W-:-:S12]  /*1730*/  UIADD3 UR21, UPT, UPT, -UR21, URZ, URZ ;  /* 0x000000ff15157290 */ /* 0x014fd8000fffe1ff */
.L_x_42:
[----:B------:R-:W-:Y:S01]  /*1740*/  UISETP.NE.AND UP0, UPT, UR37, URZ, UPT ;  /* 0x000000ff2500728c */ /* 0x000fe2000bf05270 */
[----:B------:R-:W1:Y:S08]  /*1750*/  S2UR UR37, SR_CgaCtaId ;  /* 0x00000000002579c3 */ /* 0x000e700000008800 */
[----:B------:R-:W-:Y:S05]  /*1760*/  BRA.U UP0, `(.L_x_23) ;  /* 0x0000000100347547 */ /* 0x000fea000b800000 */
[----:B------:R-:W2:Y:S01]  /*1770*/  S2R R2, SR_CgaCtaId ;  /* 0x0000000000027919 */ /* 0x000ea20000008800 */
[----:B------:R-:W-:-:S04]  /*1780*/  MOV R3, 0x400 ;  /* 0x0000040000037802 */ /* 0x000fc80000000f00 */
[----:B--2---:R-:W-:Y:S02]  /*1790*/  LEA R3, R2, R3, 0x18 ;  /* 0x0000000302037211 */ /* 0x004fe400078ec0ff */
[----:B------:R-:W-:-:S03]  /*17a0*/  SHF.L.U32 R2, R10, 0x1f, RZ ;  /* 0x0000001f0a027819 */ /* 0x000fc600000006ff */
[----:B------:R-:W-:-:S04]  /*17b0*/  IMAD R3, R12, 0x8, R3 ;  /* 0x000000080c037824 */ /* 0x000fc800078e0203 */
[----:B------:R-:W2:Y:S02]  /*17c0*/  SYNCS.PHASECHK.TRANS64.TRYWAIT P0, [R3+URZ+0xf0], R2 ;  /* 0x0000f002030075a7 */ /* 0x000ea400080011ff */
[----:B--2---:R-:W-:Y:S05]  /*17d0*/  @!P0 BRA `(.L_x_24) ;  /* 0x000000a000048947 */ /* 0x004fea0003800000 */
.L_x_145:
[----:B------:R-:W-:Y:S01]  /*17e0*/  VIADD R12, R12, 0x1 ;  /* 0x000000010c0c7836 */ /* 0x000fe20000000000 */
[----:B------:R2:W-:Y:S04]  /*17f0*/  SYNCS.ARRIVE.TRANS64.A1T0 RZ, [R3+URZ+0xe0], RZ ;  /* 0x0000e0ff03ff79a7 */ /* 0x0005e800081000ff */
[----:B------:R-:W-:-:S04]  /*1800*/  ISETP.NE.AND P0, PT, R12, 0x2, PT ;  /* 0x000000020c00780c */ /* 0x000fc80003f05270 */
[----:B------:R-:W-:Y:S02]  /*1810*/  SEL R12, R12, RZ, P0 ;  /* 0x000000ff0c0c7207 */ /* 0x000fe40000000000 */
[----:B--2---:R-:W-:-:S04]  /*1820*/  SEL R3, RZ, 0x1, P0 ;  /* 0x00000001ff037807 */ /* 0x004fc80000000000 */
[----:B------:R-:W-:-:S07]  /*1830*/  LOP3.LUT R10, R10, R3, RZ, 0x3c, !PT ;  /* 0x000000030a0a7212 */ /* 0x000fce00078e3cff */
.L_x_23:
[----:B------:R-:W-:Y:S01]  /*1840*/  UMOV UR6, 0x400 ;  /* 0x0000040000067882 */ /* 0x000fe20000000000 */
[----:B------:R-:W-:Y:S01]  /*1850*/  LEA.HI R3, R21, R21, RZ, 0x1 ;  /* 0x0000001515037211 */ /* 0x000fe200078f08ff */
[----:B-1----:R-:W-:Y:S01]  /*1860*/  ULEA UR6, UR37, UR6, 0x18 ;  /* 0x0000000625067291 */ /* 0x002fe2000f8ec0ff */
[----:B------:R-:W-:Y:S01]  /*1870*/  SHF.L.U32 R2, R15, 0x1f, RZ ;  /* 0x0000001f0f027819 */ /* 0x000fe200000006ff */
[----:B------:R-:W-:Y:S01]  /*1880*/  UISETP.GE.U32.AND UP0, UPT, UR4, 0xff, UPT ;  /* 0x000000ff0400788c */ /* 0x000fe2000bf06070 */
[C---:B------:R-:W-:Y:S01]  /*1890*/  R2UR UR9, R16.reuse ;  /* 0x00000000100972ca */ /* 0x040fe200000e0000 */
[----:B------:R-:W-:Y:S01]  /*18a0*/  ULEA UR8, UR23, UR6, 0x3 ;  /* 0x0000000617087291 */ /* 0x000fe2000f8e18ff */
[----:B------:R-:W-:Y:S01]  /*18b0*/  IMAD.SHL.U32 R3, R3, 0x80, RZ ;  /* 0x0000008003037824 */ /* 0x000fe200078e00ff */
[----:B------:R-:W-:Y:S01]  /*18c0*/  R2UR UR11, R16 ;  /* 0x00000000100b72ca */ /* 0x000fe200000e0000 */
[----:B------:R-:W-:-:S03]  /*18d0*/  UMOV UR25, URZ ;  /* 0x000000ff00197c82 */ /* 0x000fc60008000000 */
[----:B------:R-:W-:-:S03]  /*18e0*/  R2UR UR35, R3 ;  /* 0x00000000032372ca */ /* 0x000fc600000e0000 */
[----:B------:R1:W2:Y:S01]  /*18f0*/  SYNCS.PHASECHK.TRANS64.TRYWAIT P0, [UR8+0x28], R2 ;  /* 0x00002802ff0075a7 */ /* 0x0002a20008001108 */
[----:B------:R-:W-:-:S09]  /*1900*/  R2UR UR8, R20 ;  /* 0x00000000140872ca */ /* 0x000fd200000e0000 */
[----:B------:R-:W-:-:S04]  /*1910*/  ULOP3.LUT UR35, UR9, 0xffffff00, UR35, 0xf8, !UPT ;  /* 0xffffff0009237892 */ /* 0x000fc8000f8ef823 */
[----:B------:R-:W-:Y:S01]  /*1920*/  ULEA UR11, UR8, UR11, 0x8 ;  /* 0x0000000b080b7291 */ /* 0x000fe2000f8e40ff */
[----:B------:R-:W-:Y:S11]  /*1930*/  BRA.U !UP0, `(.L_x_25) ;  /* 0x0000000108bc7547 */ /* 0x000ff6000b800000 */
[----:B------:R-:W-:Y:S01]  /*1940*/  UMOV UR16, UR21 ;  /* 0x0000001500107c82 */ /* 0x000fe20008000000 */
[----:B------:R-:W-:Y:S01]  /*1950*/  UMOV UR17, UR23 ;  /* 0x0000001700117c82 */ /* 0x000fe20008000000 */
[----:B------:R-:W-:-:S05]  /*1960*/  UMOV UR34, URZ ;  /* 0x000000ff00227c82 */ /* 0x000fca0008000000 */
.L_x_31:
[----:B------:R-:W-:Y:S01]  /*1970*/  ULEA UR33, UR17, UR6, 0x3 ;  /* 0x0000000611217291 */ /* 0x000fe2000f8e18ff */
[----:B------:R-:W-:Y:S01]  /*1980*/  @P5 MOV R3, 0x10000 ;  /* 0x0001000000035802 */ /* 0x000fe20000000f00 */
[----:B-12-4-:R-:W-:Y:S10]  /*1990*/  @P0 BRA `(.L_x_26) ;  /* 0x00000000000c0947 */ /* 0x016ff40003800000 */
[----:B------:R-:W-:-:S04]  /*19a0*/  SHF.L.U32 R5, R15, 0x1f, RZ ;  /* 0x0000001f0f057819 */ /* 0x000fc800000006ff */
[----:B------:R-:W2:Y:S02]  /*19b0*/  SYNCS.PHASECHK.TRANS64.TRYWAIT P0, [UR33+0x28], R5 ;  /* 0x00002805ff0075a7 */ /* 0x000ea40008001121 */
[----:B--2---:R-:W-:Y:S05]  /*19c0*/  @!P0 BRA `(.L_x_27) ;  /* 0x0000009c009c8947 */ /* 0x004fea0003800000 */
.L_x_26:
[----:B------:R2:W-:Y:S01]  /*19d0*/  @P5 SYNCS.ARRIVE.TRANS64 RZ, [UR33], R3 ;  /* 0x00000003ffff59a7 */ /* 0x0005e20008000021 */
[----:B------:R-:W-:Y:S02]  /*19e0*/  ULOP3.LUT UR8, UR22, 0x2, URZ, 0xfc, !UPT ;  /* 0x0000000216087892 */ /* 0x000fe4000f8efcff */
[----:B------:R-:W-:Y:S02]  /*19f0*/  UIADD3 UR16, UPT, UPT, UR16, 0x1, URZ ;  /* 0x0000000110107890 */ /* 0x000fe4000fffe0ff */
[----:B------:R-:W-:Y:S02]  /*1a00*/  UISETP.NE.AND UP0, UPT, UR8, 0x2, UPT ;  /* 0x000000020800788c */ /* 0x000fe4000bf05270 */
[----:B------:R-:W-:-:S07]  /*1a10*/  UISETP.NE.AND UP2, UPT, UR16, 0x1, UPT ;  /* 0x000000011000788c */ /* 0x000fce000bf45270 */
[----:B------:R-:W-:Y:S05]  /*1a20*/  BRA.U UP0, `(.L_x_28) ;  /* 0x0000000100047547 */ /* 0x000fea000b800000 */
[----:B------:R-:W-:Y:S05]  /*1a30*/  BPT.TRAP 0x1 ;  /* 0x000000040000795c */ /* 0x000fea0000300000 */
.L_x_28:
[----:B------:R-:W-:Y:S04]  /*1a40*/  BSSY.RECONVERGENT B0, `(.L_x_29) ;  /* 0x0000003000007945 */ /* 0x000fe80003800200 */
[----:B------:R-:W-:Y:S05]  /*1a50*/  @!P4 BRA `(.L_x_30) ;  /* 0x000000000004c947 */ /* 0x000fea0003800000 */
[----:B------:R-:W-:Y:S05]  /*1a60*/  BPT.TRAP 0x1 ;  /* 0x000000040000795c */ /* 0x000fea0000300000 */
.L_x_30:
[----:B------:R-:W-:Y:S05]  /*1a70*/  BSYNC.RECONVERGENT B0 ;  /* 0x0000000000007941 */ /* 0x000fea0003800200 */
.L_x_29:
[----:B------:R-:W-:Y:S02]  /*1a80*/  UIADD3 UR23, UPT, UPT, UR17, 0x1, URZ ;  /* 0x0000000111177890 */ /* 0x000fe4000fffe0ff */
[----:B------:R-:W-:Y:S02]  /*1a90*/  UIADD3 UR28, UP1, UPT, UR14, 0x80, URZ ;  /* 0x000000800e1c7890 */ /* 0x000fe4000ff3e0ff */
[----:B------:R-:W-:Y:S02]  /*1aa0*/  UISETP.NE.AND UP0, UPT, UR23, 0x5, UPT ;  /* 0x000000051700788c */ /* 0x000fe4000bf05270 */
[----:B------:R-:W-:Y:S02]  /*1ab0*/  ULOP3.LUT UR33, UR33, 0xfefffff8, URZ, 0xc0, !UPT ;  /* 0xfefffff821217892 */ /* 0x000fe4000f8ec0ff */
[----:B------:R-:W-:Y:S02]  /*1ac0*/  USEL UR9, URZ, 0x1, UP0 ;  /* 0x00000001ff097887 */ /* 0x000fe40008000000 */
[----:B------:R-:W-:-:S02]  /*1ad0*/  USEL UR23, UR23, URZ, UP0 ;  /* 0x000000ff17177287 */ /* 0x000fc40008000000 */
[----:B------:R-:W-:Y:S02]  /*1ae0*/  UIADD3 UR26, UP0, UPT, UR14, 0x180, URZ ;  /* 0x000001800e1a7890 */ /* 0x000fe4000ff1e0ff */
[----:B------:R-:W-:Y:S01]  /*1af0*/  ULEA UR8, UR23, UR6, 0x3 ;  /* 0x0000000617087291 */ /* 0x000fe2000f8e18ff */
[----:B------:R-:W-:Y:S01]  /*1b00*/  LOP3.LUT R15, R15, UR9, RZ, 0x3c, !PT ;  /* 0x000000090f0f7c12 */ /* 0x000fe2000f8e3cff */
[----:B------:R-:W-:Y:S02]  /*1b10*/  UIADD3.X UR29, UPT, UPT, URZ, UR15, URZ, UP1, !UPT ;  /* 0x0000000fff1d7290 */ /* 0x000fe40008ffe4ff */
[----:B------:R-:W-:Y:S01]  /*1b20*/  UIADD3.X UR27, UPT, UPT, URZ, UR15, URZ, UP0, !UPT ;  /* 0x0000000fff1b7290 */ /* 0x000fe200087fe4ff */
[----:B-1----:R-:W-:Y:S01]  /*1b30*/  SHF.L.U32 R2, R15, 0x1f, RZ ;  /* 0x0000001f0f027819 */ /* 0x002fe200000006ff */
[----:B------:R-:W-:Y:S01]  /*1b40*/  UMOV UR18, 0x0 ;  /* 0x0000000000127882 */ /* 0x000fe20000000000 */
[----:B------:R-:W-:Y:S01]  /*1b50*/  UMOV UR19, 0x10000000 ;  /* 0x1000000000137882 */ /* 0x000fe20000000000 */
[----:B------:R-:W-:Y:S01]  /*1b60*/  UMOV UR10, UR34 ;  /* 0x00000022000a7c82 */ /* 0x000fe20008000000 */
[----:B------:R4:W1:Y:S01]  /*1b70*/  SYNCS.PHASECHK.TRANS64.TRYWAIT P0, [UR8+0x28], R2 ;  /* 0x00002802ff0075a7 */ /* 0x0008620008001108 */
[----:B------:R-:W-:Y:S01]  /*1b80*/  ULEA UR8, UR17, UR6, 0xe ;  /* 0x0000000611087291 */ /* 0x000fe2000f8e70ff */
[----:B------:R-:W-:Y:S01]  /*1b90*/  UMOV UR12, UR36 ;  /* 0x00000024000c7c82 */ /* 0x000fe20008000000 */
[----:B------:R-:W-:-:S02]  /*1ba0*/  UMOV UR9, UR33 ;  /* 0x0000002100097c82 */ /* 0x000fc40008000000 */
[----:B------:R-:W-:Y:S02]  /*1bb0*/  UIADD3 UR32, UPT, UPT, UR8, 0xc400, URZ ;  /* 0x0000c40008207890 */ /* 0x000fe4000fffe0ff */
[----:B------:R-:W-:Y:S01]  /*1bc0*/  UIADD3 UR8, UPT, UPT, UR8, 0x20400, URZ ;  /* 0x0002040008087890 */ /* 0x000fe2000fffe0ff */
[----:B------:R-:W-:Y:S01]  /*1bd0*/  UMOV UR25, UR13 ;  /* 0x0000000d00197c82 */ /* 0x000fe20008000000 */
[----:B------:R-:W-:-:S05]  /*1be0*/  UMOV UR17, UR23 ;  /* 0x0000001700117c82 */ /* 0x000fca0008000000 */
[----:B------:R2:W-:Y:S02]  /*1bf0*/  UTMALDG.3D.2CTA [UR32], [UR28], desc[UR18] ;  /* 0x000012201c0075b4 */ /* 0x0005e40008211000 */
[----:B------:R4:W-:Y:S01]  /*1c00*/  UTMALDG.3D.2CTA [UR8], [UR26], desc[UR18] ;  /* 0x000012081a0075b4 */ /* 0x0009e20008211000 */
[----:B--2---:R-:W-:Y:S01]  /*1c10*/  UIADD3 UR34, UPT, UPT, UR34, 0x80, URZ ;  /* 0x0000008022227890 */ /* 0x004fe2000fffe0ff */
[----:B------:R-:W-:Y:S11]  /*1c20*/  BRA.U UP2, `(.L_x_31) ;  /* 0xfffffffd02507547 */ /* 0x000ff6000b83ffff */
.L_x_25:
[----:B----4-:R-:W-:Y:S01]  /*1c30*/  ULEA UR8, UR23, UR6, 0x3 ;  /* 0x0000000617087291 */ /* 0x010fe2000f8e18ff */
[----:B-1----:R-:W-:Y:S01]  /*1c40*/  SHF.L.U32 R2, R15, 0x1f, RZ ;  /* 0x0000001f0f027819 */ /* 0x002fe200000006ff */
[----:B------:R-:W-:Y:S01]  /*1c50*/  @!P1 SYNCS.ARRIVE.TRANS64.A1T0 RZ, [UR6+0x98], RZ ;  /* 0x000098ffffff99a7 */ /* 0x000fe20008100006 */
[----:B------:R-:W-:-:S06]  /*1c60*/  UISETP.GT.AND UP0, UPT, UR7, UR5, UPT ;  /* 0x000000050700728c */ /* 0x000fcc000bf04270 */
[----:B--2---:R1:W2:Y:S03]  /*1c70*/  SYNCS.PHASECHK.TRANS64.TRYWAIT P0, [UR8+0x28], R2 ;  /* 0x00002802ff0075a7 */ /* 0x0042a60008001108 */
[----:B------:R-:W-:Y:S05]  /*1c80*/  BRA.U !UP0, `(.L_x_32) ;  /* 0x0000000108bc7547 */ /* 0x000fea000b800000 */
[----:B------:R-:W-:Y:S01]  /*1c90*/  UIADD3 UR26, UPT, UPT, UR24, UR25, URZ ;  /* 0x00000019181a7290 */ /* 0x000fe2000fffe0ff */
[----:B------:R-:W-:-:S11]  /*1ca0*/  UMOV UR27, UR23 ;  /* 0x00000017001b7c82 */ /* 0x000fd60008000000 */
.L_x_38:
[----:B------:R-:W-:Y:S01]  /*1cb0*/  ULEA UR17, UR27, UR6, 0x3 ;  /* 0x000000061b117291 */ /* 0x000fe2000f8e18ff */
[----:B--2---:R-:W-:Y:S01]  /*1cc0*/  @P5 MOV R3, 0x10000 ;  /* 0x0001000000035802 */ /* 0x004fe20000000f00 */
[----:B-12---:R-:W-:Y:S10]  /*1cd0*/  @P0 BRA `(.L_x_33) ;  /* 0x00000000000c0947 */ /* 0x006ff40003800000 */
[----:B------:R-:W-:-:S04]  /*1ce0*/  SHF.L.U32 R5, R15, 0x1f, RZ ;  /* 0x0000001f0f057819 */ /* 0x000fc800000006ff */
[----:B------:R-:W2:Y:S02]  /*1cf0*/  SYNCS.PHASECHK.TRANS64.TRYWAIT P0, [UR17+0x28], R5 ;  /* 0x00002805ff0075a7 */ /* 0x000ea40008001111 */
[----:B--2---:R-:W-:Y:S05]  /*1d00*/  @!P0 BRA `(.L_x_34) ;  /* 0x0000009800e48947 */ /* 0x004fea0003800000 */
.L_x_33:
[----:B------:R2:W-:Y:S01]  /*1d10*/  @P5 SYNCS.ARRIVE.TRANS64 RZ, [UR17], R3 ;  /* 0x00000003ffff59a7 */ /* 0x0005e20008000011 */
[----:B------:R-:W-:-:S04]  /*1d20*/  ULOP3.LUT UR8, UR22, 0x2, URZ, 0xfc, !UPT ;  /* 0x0000000216087892 */ /* 0x000fc8000f8efcff */
[----:B------:R-:W-:-:S09]  /*1d30*/  UISETP.NE.AND UP0, UPT, UR8, 0x2, UPT ;  /* 0x000000020800788c */ /* 0x000fd2000bf05270 */
[----:B------:R-:W-:Y:S05]  /*1d40*/  BRA.U UP0, `(.L_x_35) ;  /* 0x0000000100047547 */ /* 0x000fea000b800000 */
[----:B------:R-:W-:Y:S05]  /*1d50*/  BPT.TRAP 0x1 ;  /* 0x000000040000795c */ /* 0x000fea0000300000 */
.L_x_35:
[----:B------:R-:W-:Y:S04]  /*1d60*/  BSSY.RECONVERGENT B0, `(.L_x_36) ;  /* 0x0000003000007945 */ /* 0x000fe80003800200 */
[----:B------:R-:W-:Y:S05]  /*1d70*/  @!P4 BRA `(.L_x_37) ;  /* 0x000000000004c947 */ /* 0x000fea0003800000 */
[----:B------:R-:W-:Y:S05]  /*1d80*/  BPT.TRAP 0x1 ;  /* 0x000000040000795c */ /* 0x000fea0000300000 */
.L_x_37:
[----:B------:R-:W-:Y:S05]  /*1d90*/  BSYNC.RECONVERGENT B0 ;  /* 0x0000000000007941 */ /* 0x000fea0003800200 */
.L_x_36:
[----:B------:R-:W-:Y:S02]  /*1da0*/  UIADD3 UR23, UPT, UPT, UR27, 0x1, URZ ;  /* 0x000000011b177890 */ /* 0x000fe4000fffe0ff */
[----:B------:R-:W-:Y:S02]  /*1db0*/  UIADD3 UR32, UP1, UPT, UR14, 0x80, URZ ;  /* 0x000000800e207890 */ /* 0x000fe4000ff3e0ff */
[----:B------:R-:W-:Y:S02]  /*1dc0*/  UISETP.NE.AND UP0, UPT, UR23, 0x5, UPT ;  /* 0x000000051700788c */ /* 0x000fe4000bf05270 */
[----:B------:R-:W-:Y:S02]  /*1dd0*/  USHF.L.U32 UR18, UR25, 0x7, URZ ;  /* 0x0000000719127899 */ /* 0x000fe400080006ff */
[----:B------:R-:W-:Y:S02]  /*1de0*/  USEL UR9, URZ, 0x1, UP0 ;  /* 0x00000001ff097887 */ /* 0x000fe40008000000 */
[----:B------:R-:W-:-:S02]  /*1df0*/  USEL UR23, UR23, URZ, UP0 ;  /* 0x000000ff17177287 */ /* 0x000fc40008000000 */
[----:B------:R-:W-:Y:S02]  /*1e00*/  UIADD3 UR30, UP0, UPT, UR14, 0x180, URZ ;  /* 0x000001800e1e7890 */ /* 0x000fe4000ff1e0ff */
[----:B------:R-:W-:Y:S01]  /*1e10*/  ULEA UR8, UR23, UR6, 0x3 ;  /* 0x0000000617087291 */ /* 0x000fe2000f8e18ff */
[----:B------:R-:W-:Y:S01]  /*1e20*/  LOP3.LUT R15, R15, UR9, RZ, 0x3c, !PT ;  /* 0x000000090f0f7c12 */ /* 0x000fe2000f8e3cff */
[----:B------:R-:W-:Y:S02]  /*1e30*/  ULOP3.LUT UR17, UR17, 0xfefffff8, URZ, 0xc0, !UPT ;  /* 0xfefffff811117892 */ /* 0x000fe4000f8ec0ff */
[----:B------:R-:W-:Y:S01]  /*1e40*/  UIADD3.X UR33, UPT, UPT, URZ, UR15, URZ, UP1, !UPT ;  /* 0x0000000fff217290 */ /* 0x000fe20008ffe4ff */
[----:B-1----:R-:W-:Y:S01]  /*1e50*/  SHF.L.U32 R2, R15, 0x1f, RZ ;  /* 0x0000001f0f027819 */ /* 0x002fe200000006ff */
[----:B------:R-:W-:Y:S01]  /*1e60*/  UIADD3.X UR31, UPT, UPT, URZ, UR15, URZ, UP0, !UPT ;  /* 0x0000000fff1f7290 */ /* 0x000fe200087fe4ff */
[----:B------:R-:W-:Y:S02]  /*1e70*/  UMOV UR28, 0x0 ;  /* 0x00000000001c7882 */ /* 0x000fe40000000000 */
[----:B------:R4:W1:Y:S01]  /*1e80*/  SYNCS.PHASECHK.TRANS64.TRYWAIT P0, [UR8+0x28], R2 ;  /* 0x00002802ff0075a7 */ /* 0x0008620008001108 */
[----:B------:R-:W-:Y:S01]  /*1e90*/  ULEA UR8, UR27, UR6, 0xe ;  /* 0x000000061b087291 */ /* 0x000fe2000f8e70ff */
[----:B------:R-:W-:Y:S01]  /*1ea0*/  UMOV UR29, 0x10000000 ;  /* 0x10000000001d7882 */ /* 0x000fe20000000000 */
[----:B------:R-:W-:-:S02]  /*1eb0*/  UMOV UR19, UR35 ;  /* 0x0000002300137c82 */ /* 0x000fc40008000000 */
[----:B------:R-:W-:Y:S02]  /*1ec0*/  UIADD3 UR16, UPT, UPT, UR8, 0xc400, URZ ;  /* 0x0000c40008107890 */ /* 0x000fe4000fffe0ff */
[----:B------:R-:W-:Y:S01]  /*1ed0*/  UIADD3 UR8, UPT, UPT, UR8, 0x20400, URZ ;  /* 0x0002040008087890 */ /* 0x000fe2000fffe0ff */
[----:B------:R-:W-:Y:S01]  /*1ee0*/  UMOV UR20, UR36 ;  /* 0x0000002400147c82 */ /* 0x000fe20008000000 */
[----:B------:R-:W-:Y:S01]  /*1ef0*/  UMOV UR12, UR36 ;  /* 0x00000024000c7c82 */ /* 0x000fe20008000000 */
[----:B------:R-:W-:Y:S01]  /*1f00*/  UMOV UR9, UR17 ;  /* 0x0000001100097c82 */ /* 0x000fe20008000000 */
[----:B------:R-:W-:Y:S01]  /*1f10*/  UMOV UR10, UR18 ;  /* 0x00000012000a7c82 */ /* 0x000fe20008000000 */
[----:B------:R-:W-:Y:S02]  /*1f20*/  UIADD3 UR25, UPT, UPT, UR25, 0x1, URZ ;  /* 0x0000000119197890 */ /* 0x000fe4000fffe0ff */
[----:B------:R4:W-:Y:S01]  /*1f30*/  UTMALDG.3D.2CTA [UR16], [UR32], desc[UR28] ;  /* 0x00001c10200075b4 */ /* 0x0009e20008211000 */
[----:B------:R-:W-:Y:S01]  /*1f40*/  UMOV UR27, UR23 ;  /* 0x00000017001b7c82 */ /* 0x000fe20008000000 */
[----:B------:R-:W-:Y:S01]  /*1f50*/  UISETP.NE.AND UP0, UPT, UR25, UR26, UPT ;  /* 0x0000001a1900728c */ /* 0x000fe2000bf05270 */
[----:B------:R4:W-:Y:S08]  /*1f60*/  UTMALDG.3D.2CTA [UR8], [UR30], desc[UR28] ;  /* 0x00001c081e0075b4 */ /* 0x0009f00008211000 */
[----:B----4-:R-:W-:Y:S05]  /*1f70*/  BRA.U UP0, `(.L_x_38) ;  /* 0xfffffffd004c7547 */ /* 0x010fea000b83ffff */
.L_x_32:
[C---:B-1----:R-:W-:Y:S01]  /*1f80*/  LEA R2, R14.reuse, UR6, 0x3 ;  /* 0x000000060e027c11 */ /* 0x042fe2000f8e18ff */
[----:B------:R-:W-:Y:S01]  /*1f90*/  NOP ;  /* 0x0000000000007918 */ /* 0x000fe20000000000 */
[----:B--2---:R-:W-:Y:S02]  /*1fa0*/  SHF.L.U32 R3, R13, 0x1f, RZ ;  /* 0x0000001f0d037819 */ /* 0x004fe400000006ff */
[----:B------:R-:W-:Y:S02]  /*1fb0*/  LEA R4, R14, UR6, 0x4 ;  /* 0x000000060e047c11 */ /* 0x000fe4000f8e20ff */
[----:B------:R-:W1:Y:S02]  /*1fc0*/  SYNCS.PHASECHK.TRANS64.TRYWAIT P0, [R2+URZ+0xa0], R3 ;  /* 0x0000a003020075a7 */ /* 0x000e6400080011ff */
[----:B-1----:R-:W-:Y:S05]  /*1fd0*/  @!P0 BRA `(.L_x_39) ;  /* 0x0000009800488947 */ /* 0x002fea0003800000 */
.L_x_148:
[----:B------:R-:W2:Y:S01]  /*1fe0*/  LDS.128 R4, [R4+0x110] ;  /* 0x0001100004047984 */ /* 0x000ea20000000c00 */
[----:B------:R-:W-:Y:S01]  /*1ff0*/  ISETP.GE.AND P0, PT, R72, 0x1, PT ;  /* 0x000000014800780c */ /* 0x000fe20003f06270 */
[----:B-1----:R-:W-:Y:S01]  /*2000*/  VIADD R2, R2, 0xb0 ;  /* 0x000000b002027836 */ /* 0x002fe20000000000 */
[----:B------:R-:W-:Y:S01]  /*2010*/  @!PT LDS RZ, [RZ] ;  /* 0x00000000fffff984 */ /* 0x000fe20000000800 */
[----:B------:R-:W-:Y:S01]  /*2020*/  @!PT LDS RZ, [RZ] ;  /* 0x00000000fffff984 */ /* 0x000fe20000000800 */
[----:B------:R-:W-:Y:S01]  /*2030*/  @!PT LDS RZ, [RZ] ;  /* 0x00000000fffff984 */ /* 0x000fe20000000800 */
[----:B------:R-:W-:Y:S01]  /*2040*/  @!PT LDS RZ, [RZ] ;  /* 0x00000000fffff984 */ /* 0x000fe20000000800 */
[----:B------:R1:W-:Y:S06]  /*2050*/  MEMBAR.ALL.CTA ;  /* 0x0000000000007992 */ /* 0x0003ec0000008000 */
[----:B-1----:R-:W1:Y:S01]  /*2060*/  FENCE.VIEW.ASYNC.S ;  /* 0x00000000000073c6 */ /* 0x002e620000000000 */
[----:B------:R-:W-:-:S04]  /*2070*/  PRMT R2, RZ, 0x654, R2 ;  /* 0x00000654ff027816 */ /* 0x000fc80000000002 */
[----:B-1----:R1:W-:Y:S01]  /*2080*/  SYNCS.ARRIVE.TRANS64.RED.A1T0 RZ, [R2+URZ], RZ ;  /* 0x000000ff02ff79a7 */ /* 0x0023e200081004ff */
[----:B--2---:R-:W-:-:S13]  /*2090*/  LOP3.LUT P2, RZ, R6, 0x1, RZ, 0xc0, !PT ;  /* 0x0000000106ff7812 */ /* 0x004fda000784c0ff */
[----:B------:R-:W-:Y:S01]  /*20a0*/  @P2 SHF.R.U32.HI R3, RZ, 0x10, R5 ;  /* 0x00000010ff032819 */ /* 0x000fe20000011605 */
[----:B------:R-:W-:Y:S01]  /*20b0*/  VOTEU.ANY UP0, P2 ;  /* 0x0000000000ff7886 */ /* 0x000fe20001000100 */
[----:B------:R-:W-:Y:S02]  /*20c0*/  @P2 MOV R11, R4 ;  /* 0x00000004000b2202 */ /* 0x000fe40000000f00 */
[----:B------:R-:W-:Y:S02]  /*20d0*/  @P2 R2UR.BROADCAST UR8, R3 ;  /* 0x00000000030822ca */ /* 0x000fe400008e0000 */
[----:B------:R-:W-:-:S11]  /*20e0*/  @P2 LOP3.LUT R8, R5, 0xffff, RZ, 0xc0, !PT ;  /* 0x0000ffff05082812 */ /* 0x000fd600078ec0ff */
[----:B------:R-:W-:Y:S01]  /*20f0*/  @UP0 UMOV UR36, UR8 ;  /* 0x0000000800240c82 */ /* 0x000fe20008000000 */
[----:B-1----:R-:W-:Y:S05]  /*2100*/  @!P0 BRA `(.L_x_40) ;  /* 0x0000000000b88947 */ /* 0x002fea0003800000 */
[----:B------:R-:W3:Y:S01]  /*2110*/  LDC.64 R4, c[0x0][0xb18] ;  /* 0x0002c600ff047b82 */ /* 0x000ee20000000a00 */
[----:B------:R-:W-:-:S07]  /*2120*/  ISETP.NE.AND P3, PT, R72, 0x1, PT ;  /* 0x000000014800780c */ /* 0x000fce0003f65270 */
[----:B------:R-:W1:Y:S08]  /*2130*/  LDC.64 R6, c[0x0][0xb10] ;  /* 0x0002c400ff067b82 */ /* 0x000e700000000a00 */
[----:B------:R-:W2:Y:S08]  /*2140*/  LDC R17, c[0x0][0xb20] ;  /* 0x0002c800ff117b82 */ /* 0x000eb00000000800 */
[----:B------:R-:W4:Y:S01]  /*2150*/  LDC R18, c[0x0][0xb0c] ;  /* 0x0002c300ff127b82 */ /* 0x000f220000000800 */
[----:B---3--:R-:W-:Y:S01]  /*2160*/  IMAD.HI.U32 R22, R0, R5, RZ ;  /* 0x0000000500167227 */ /* 0x008fe200078e00ff */
[----:B------:R-:W-:-:S06]  /*2170*/  ISETP.NE.AND P0, PT, R4, 0x1, PT ;  /* 0x000000010400780c */ /* 0x000fcc0003f05270 */
[----:B------:R-:W3:Y:S01]  /*2180*/  LDC.64 R2, c[0x0][0xb28] ;  /* 0x0002ca00ff027b82 */ /* 0x000ee20000000a00 */
[----:B-1----:R-:W-:-:S04]  /*2190*/  IMAD.HI.U32 R20, R9, R6, RZ ;  /* 0x0000000609147227 */ /* 0x002fc800078e00ff */
[----:B------:R-:W-:Y:S01]  /*21a0*/  IMAD.HI.U32 R24, R11, R6, RZ ;  /* 0x000000060b187227 */ /* 0x000fe200078e00ff */
[----:B------:R-:W-:Y:S02]  /*21b0*/  SHF.R.U32.HI R20, RZ, R7, R20 ;  /* 0x00000007ff147219 */ /* 0x000fe40000011614 */
[----:B--2---:R-:W-:Y:S01]  /*21c0*/  SHF.R.U32.HI R19, RZ, R17, R22 ;  /* 0x00000011ff137219 */ /* 0x004fe20000011616 */
[----:B------:R-:W-:Y:S01]  /*21d0*/  IMAD.HI.U32 R22, R8, R5, RZ ;  /* 0x0000000508167227 */ /* 0x000fe200078e00ff */
[----:B------:R-:W-:Y:S02]  /*21e0*/  SHF.R.U32.HI R24, RZ, R7, R24 ;  /* 0x00000007ff187219 */ /* 0x000fe40000011618 */
[----:B------:R-:W-:Y:S02]  /*21f0*/  SEL R19, R0, R19, !P0 ;  /* 0x0000001300137207 */ /* 0x000fe40004000000 */
[----:B------:R-:W-:Y:S02]  /*2200*/  SHF.R.U32.HI R17, RZ, R17, R22 ;  /* 0x00000011ff117219 */ /* 0x000fe40000011616 */
[----:B----4-:R-:W-:-:S02]  /*2210*/  ISETP.NE.AND P1, PT, R18, 0x1, PT ;  /* 0x000000011200780c */ /* 0x010fc40003f25270 */
[----:B------:R-:W-:Y:S02]  /*2220*/  SEL R17, R8, R17, !P0 ;  /* 0x0000001108117207 */ /* 0x000fe40004000000 */
[----:B------:R-:W-:Y:S02]  /*2230*/  SEL R21, R9, R20, !P1 ;  /* 0x0000001409157207 */ /* 0x000fe40004800000 */
[----:B------:R-:W-:Y:S01]  /*2240*/  SEL R5, R11, R24, !P1 ;  /* 0x000000180b057207 */ /* 0x000fe20004800000 */
[----:B---3--:R-:W-:Y:S01]  /*2250*/  IMAD.HI.U32 R20, R19, R2, RZ ;  /* 0x0000000213147227 */ /* 0x008fe200078e00ff */
[----:B------:R-:W-:-:S03]  /*2260*/  IADD3 R7, PT, PT, -R17, RZ, RZ ;  /* 0x000000ff11077210 */ /* 0x000fc60007ffe1ff */
        /* <DEDUP_REMOVED lines=11> */
[----:B------:R-:W-:-:S04]  /*2320*/  @!P0 IMAD.HI.U32 R20, R5, R2, RZ ;  /* 0x0000000205148227 */ /* 0x000fc800078e00ff */
[----:B------:R-:W-:Y:S01]  /*2330*/  IMAD.MOV R2, RZ, RZ, -R6 ;  /* 0x000000ffff027224 */ /* 0x000fe200078e0a06 */
[----:B------:R-:W-:-:S03]  /*2340*/  @!P0 SHF.R.U32.HI R20, RZ, R3, R20 ;  /* 0x00000003ff148219 */ /* 0x000fc60000011614 */
[----:B------:R-:W-:Y:S01]  /*2350*/  IMAD R2, R72, R2, R17 ;  /* 0x0000000248027224 */ /* 0x000fe200078e0211 */
        /* <DEDUP_REMOVED lines=9> */
.L_x_40:
[----:B------:R-:W1:Y:S02]  /*23f0*/  LDCU UR8, c[0x0][0xb30] ;  /* 0x00016600ff0877ac */ /* 0x000e640008000800 */
[----:B-1----:R-:W-:-:S09]  /*2400*/  UISETP.NE.AND UP0, UPT, UR8, 0x1, UPT ;  /* 0x000000010800788c */ /* 0x002fd2000bf05270 */
[----:B------:R-:W-:Y:S05]  /*2410*/  BRA.U UP0, `(.L_x_41) ;  /* 0x0000000100407547 */ /* 0x000fea000b800000 */
[----:B------:R-:W1:Y:S08]  /*2420*/  LDC.64 R4, c[0x0][0xb10] ;  /* 0x0002c400ff047b82 */ /* 0x000e700000000a00 */
[----:B------:R-:W2:Y:S08]  /*2430*/  LDC.64 R2, c[0x0][0xb18] ;  /* 0x0002c600ff027b82 */ /* 0x000eb00000000a00 */
[----:B------:R-:W4:Y:S08]  /*2440*/  LDC R6, c[0x0][0xb20] ;  /* 0x0002c800ff067b82 */ /* 0x000f300000000800 */
[----:B------:R-:W3:Y:S01]  /*2450*/  LDC R18, c[0x0][0xb0c] ;  /* 0x0002c300ff127b82 */ /* 0x000ee20000000800 */
[----:B-1----:R-:W-:-:S05]  /*2460*/  IMAD.HI.U32 R4, R11, R4, RZ ;  /* 0x000000040b047227 */ /* 0x002fca00078e00ff */
[----:B------:R-:W-:Y:S01]  /*2470*/  SHF.R.U32.HI R4, RZ, R5, R4 ;  /* 0x00000005ff047219 */ /* 0x000fe20000011604 */
[----:B--2---:R-:W-:Y:S01]  /*2480*/  IMAD.HI.U32 R3, R8, R3, RZ ;  /* 0x0000000308037227 */ /* 0x004fe200078e00ff */
[----:B------:R-:W-:-:S04]  /*2490*/  ISETP.NE.AND P0, PT, R2, 0x1, PT ;  /* 0x000000010200780c */ /* 0x000fc80003f05270 */
[----:B----4-:R-:W-:-:S04]  /*24a0*/  SHF.R.U32.HI R3, RZ, R6, R3 ;  /* 0x00000006ff037219 */ /* 0x010fc80000011603 */
[----:B------:R-:W-:Y:S02]  /*24b0*/  SEL R3, R8, R3, !P0 ;  /* 0x0000000308037207 */ /* 0x000fe40004000000 */
[----:B---3--:R-:W-:-:S04]  /*24c0*/  ISETP.NE.AND P1, PT, R18, 0x1, PT ;  /* 0x000000011200780c */ /* 0x008fc80003f25270 */
[----:B------:R-:W-:-:S05]  /*24d0*/  SEL R4, R11, R4, !P1 ;  /* 0x000000040b047207 */ /* 0x000fca0004800000 */
[----:B------:R-:W-:Y:S02]  /*24e0*/  IMAD.IADD R5, R3, 0x1, -R4 ;  /* 0x0000000103057824 */ /* 0x000fe400078e0a04 */
[----:B------:R-:W-:Y:S02]  /*24f0*/  IMAD.IADD R3, R4, 0x1, -R3 ;  /* 0x0000000104037824 */ /* 0x000fe400078e0a03 */
[----:B------:R-:W-:Y:S02]  /*2500*/  IMAD R11, R5, R18, R11 ;  /* 0x00000012050b7224 */ /* 0x000fe400078e020b */
[----:B------:R-:W-:-:S07]  /*2510*/  IMAD R8, R3, R2, R8 ;  /* 0x0000000203087224 */ /* 0x000fce00078e0208 */
.L_x_41:
[----:B------:R-:W-:Y:S01]  /*2520*/  VIADD R14, R14, 0x1 ;  /* 0x000000010e0e7836 */ /* 0x000fe20000000000 */
[----:B------:R-:W-:Y:S01]  /*2530*/  PLOP3.LUT P1, PT, PT, PT, PT, 0x80, 0x8 ;  /* 0x000000000008781c */ /* 0x000fe20003f2f070 */
[----:B------:R-:W-:Y:S02]  /*2540*/  IMAD.IADD R21, R11, 0x1, R170 ;  /* 0x000000010b157824 */ /* 0x000fe400078e02aa */
[----:B------:R-:W-:Y:S01]  /*2550*/  IMAD.IADD R20, R8, 0x1, R147 ;  /* 0x0000000108147824 */ /* 0x000fe200078e0293 */
[----:B------:R-:W-:-:S04]  /*2560*/  ISETP.NE.AND P0, PT, R14, 0x2, PT ;  /* 0x000000020e00780c */ /* 0x000fc80003f05270 */
[----:B------:R-:W-:Y:S02]  /*2570*/  SEL R2, RZ, 0x1, P0 ;  /* 0x00000001ff027807 */ /* 0x000fe40000000000 */
[----:B------:R-:W-:Y:S02]  /*2580*/  SEL R14, R14, RZ, P0 ;  /* 0x000000ff0e0e7207 */ /* 0x000fe40000000000 */
[----:B------:R-:W-:Y:S01]  /*2590*/  LOP3.LUT R13, R13, R2, RZ, 0x3c, !PT ;  /* 0x000000020d0d7212 */ /* 0x000fe200078e3cff */
[----:B------:R-:W-:Y:S06]  /*25a0*/  @P2 BRA `(.L_x_42) ;  /* 0xfffffff000642947 */ /* 0x000fec000383ffff */
[----:B------:R-:W-:Y:S01]  /*25b0*/  UIADD3 UR6, UPT, UPT, UR6, 0x28, URZ ;  /* 0x0000002806067890 */ /* 0x000fe2000fffe0ff */
[----:B------:R-:W-:-:S03]  /*25c0*/  SHF.L.U32 R3, R15, 0x1f, RZ ;  /* 0x0000001f0f037819 */ /* 0x000fc600000006ff */
[----:B------:R-:W-:-:S09]  /*25d0*/  ULEA UR4, UR23, UR6, 0x3 ;  /* 0x0000000617047291 */ /* 0x000fd2000f8e18ff */
[----:B------:R-:W1:Y:S02]  /*25e0*/  SYNCS.PHASECHK.TRANS64.TRYWAIT P0, [UR4], R3 ;  /* 0x00000003ff0075a7 */ /* 0x000e640008001104 */
[----:B-1----:R-:W-:Y:S05]  /*25f0*/  @!P0 BRA `(.L_x_43) ;  /* 0x0000009000d48947 */ /* 0x002fea0003800000 */
.L_x_150:
[----:B------:R-:W-:-:S04]  /*2600*/  UIADD3 UR5, UPT, UPT, UR23, 0x1, URZ ;  /* 0x0000000117057890 */ /* 0x000fc8000fffe0ff */
[----:B------:R-:W-:-:S04]  /*2610*/  UISETP.NE.AND UP0, UPT, UR5, 0x5, UPT ;  /* 0x000000050500788c */ /* 0x000fc8000bf05270 */
[----:B------:R-:W-:Y:S02]  /*2620*/  USEL UR7, URZ, 0x1, UP0 ;  /* 0x00000001ff077887 */ /* 0x000fe40008000000 */
[----:B------:R-:W-:-:S04]  /*2630*/  USEL UR5, UR5, URZ, UP0 ;  /* 0x000000ff05057287 */ /* 0x000fc80008000000 */
[----:B------:R-:W-:Y:S01]  /*2640*/  ULEA UR4, UR5, UR6, 0x3 ;  /* 0x0000000605047291 */ /* 0x000fe2000f8e18ff */
[----:B------:R-:W-:-:S04]  /*2650*/  LOP3.LUT R2, R15, UR7, RZ, 0x3c, !PT ;  /* 0x000000070f027c12 */ /* 0x000fc8000f8e3cff */
[----:B-1----:R-:W-:-:S04]  /*2660*/  SHF.L.U32 R3, R2, 0x1f, RZ ;  /* 0x0000001f02037819 */ /* 0x002fc800000006ff */
[----:B------:R-:W1:Y:S02]  /*2670*/  SYNCS.PHASECHK.TRANS64.TRYWAIT P0, [UR4], R3 ;  /* 0x00000003ff0075a7 */ /* 0x000e640008001104 */
[----:B-1----:R-:W-:Y:S05]  /*2680*/  @!P0 BRA `(.L_x_44) ;  /* 0x0000009000c88947 */ /* 0x002fea0003800000 */
.L_x_152:
        /* <DEDUP_REMOVED lines=9> */
.L_x_154:
        /* <DEDUP_REMOVED lines=9> */
.L_x_156:
[----:B------:R-:W-:-:S04]  /*27b0*/  UIADD3 UR5, UPT, UPT, UR5, 0x1, URZ ;  /* 0x0000000105057890 */ /* 0x000fc8000fffe0ff */
[----:B------:R-:W-:-:S04]  /*27c0*/  UISETP.NE.AND UP0, UPT, UR5, 0x5, UPT ;  /* 0x000000050500788c */ /* 0x000fc8000bf05270 */
[----:B------:R-:W-:Y:S02]  /*27d0*/  USEL UR4, URZ, 0x1, UP0 ;  /* 0x00000001ff047887 */ /* 0x000fe40008000000 */
[----:B------:R-:W-:-:S04]  /*27e0*/  USEL UR5, UR5, URZ, UP0 ;  /* 0x000000ff05057287 */ /* 0x000fc80008000000 */
[----:B------:R-:W-:Y:S01]  /*27f0*/  ULEA UR5, UR5, UR6, 0x3 ;  /* 0x0000000605057291 */ /* 0x000fe2000f8e18ff */
[----:B-1----:R-:W-:-:S04]  /*2800*/  LOP3.LUT R3, R2, UR4, RZ, 0x3c, !PT ;  /* 0x0000000402037c12 */ /* 0x002fc8000f8e3cff */
[----:B------:R-:W-:Y:S01]  /*2810*/  SHF.L.U32 R3, R3, 0x1f, RZ ;  /* 0x0000001f03037819 */ /* 0x000fe200000006ff */
[----:B---3--:R-:W-:-:S07]  /*2820*/  IMAD.U32 R0, RZ, RZ, UR5 ;  /* 0x00000005ff007e24 */ /* 0x008fce000f8e00ff */
.L_x_47:
[----:B-1----:R1:W2:Y:S02]  /*2830*/  SYNCS.PHASECHK.TRANS64.TRYWAIT P0, [R0+URZ], R3 ;  /* 0x00000003000075a7 */ /* 0x0022a400080011ff */
[----:B--2---:R-:W-:Y:S05]  /*2840*/  @!P0 NANOSLEEP.SYNCS 0x989680 ;  /* 0x009896800000895d */ /* 0x004fea0003900000 */
[----:B------:R-:W2:Y:S02]  /*2850*/  @!P0 SYNCS.PHASECHK.TRANS64 P0, [R0+URZ], R3 ;  /* 0x00000003000085a7 */ /* 0x000ea400080010ff */
[----:B--2---:R-:W-:Y:S05]  /*2860*/  @P0 EXIT ;  /* 0x000000000000094d */ /* 0x004fea0003800000 */
[----:B------:R-:W-:Y:S05]  /*2870*/  BRA `(.L_x_47) ;  /* 0xfffffffc00ec7947 */ /* 0x000fea000383ffff */
.L_x_22:
[----:B------:R-:W-:-:S04]  /*2880*/  UISETP.NE.AND UP1, UPT, UR37, URZ, UPT ;  /* 0x000000ff2500728c */ /* 0x000fc8000bf25270 */
[----:B------:R-:W-:-:S09]  /*2890*/  UISETP.NE.OR UP1, UPT, UR10, 0x1, UP1 ;  /* 0x000000010a00788c */ /* 0x000fd20008f25670 */
[----:B------:R-:W-:Y:S05]  /*28a0*/  BRA.U UP1, `(.L_x_48) ;  /* 0x00000005014c7547 */ /* 0x000fea000b800000 */
[----:B------:R-:W-:Y:S01]  /*28b0*/  HFMA2 R11, -RZ, RZ, 0, 0 ;  /* 0x00000000ff0b7431 */ /* 0x000fe200000001ff */
[----:B------:R-:W-:Y:S01]  /*28c0*/  ISETP.GE.U32.AND P2, PT, R10, 0x2, PT ;  /* 0x000000020a00780c */ /* 0x000fe20003f46070 */
[----:B------:R-:W-:Y:S01]  /*28d0*/  IMAD.MOV.U32 R12, RZ, RZ, 0x1 ;  /* 0x00000001ff0c7424 */ /* 0x000fe200078e00ff */
[----:B------:R-:W-:Y:S01]  /*28e0*/  CS2R R8, SRZ ;  /* 0x0000000000087805 */ /* 0x000fe2000001ff00 */
[----:B------:R-:W-:Y:S01]  /*28f0*/  IMAD.MOV.U32 R3, RZ, RZ, RZ ;  /* 0x000000ffff037224 */ /* 0x000fe200078e00ff */
[----:B------:R-:W-:Y:S01]  /*2900*/  UMOV UR4, 0x400 ;  /* 0x0000040000047882 */ /* 0x000fe20000000000 */
[----:B------:R-:W-:Y:S01]  /*2910*/  UMOV UR6, URZ ;  /* 0x000000ff00067c82 */ /* 0x000fe20008000000 */
[----:B------:R-:W-:-:S12]  /*2920*/  ULEA UR37, UR37, UR4, 0x18 ;  /* 0x0000000425257291 */ /* 0x000fd8000f8ec0ff */
.L_x_52:
[----:B------:R-:W-:Y:S02]  /*2930*/  LEA R0, R3, UR37, 0x3 ;  /* 0x0000002503007c11 */ /* 0x000fe4000f8e18ff */
[----:B------:R-:W-:-:S03]  /*2940*/  SHF.L.U32 R5, R8, 0x1f, RZ ;  /* 0x0000001f08057819 */ /* 0x000fc600000006ff */
[----:B------:R-:W-:Y:S01]  /*2950*/  VIADD R4, R0, 0xf0 ;  /* 0x000000f000047836 */ /* 0x000fe20000000000 */
[----:B------:R-:W1:Y:S02]  /*2960*/  SYNCS.PHASECHK.TRANS64.TRYWAIT P0, [R0+URZ+0xe0], R5 ;  /* 0x0000e005000075a7 */ /* 0x000e6400080011ff */
[----:B-1----:R-:W-:Y:S05]  /*2970*/  @!P0 BRA `(.L_x_49) ;  /* 0x0000009000548947 */ /* 0x002fea0003800000 */
.L_x_157:
[----:B------:R-:W-:Y:S01]  /*2980*/  ULEA UR5, UR6, UR37, 0x3 ;  /* 0x0000002506057291 */ /* 0x000fe2000f8e18ff */
[----:B------:R-:W-:Y:S01]  /*2990*/  PRMT R4, RZ, 0x654, R4 ;  /* 0x00000654ff047816 */ /* 0x000fe20000000004 */
[----:B-1----:R-:W-:Y:S01]  /*29a0*/  @!P2 IMAD.MOV.U32 R5, RZ, RZ, 0x10 ;  /* 0x00000010ff05a424 */ /* 0x002fe200078e00ff */
[----:B------:R-:W-:Y:S01]  /*29b0*/  SHF.L.U32 R7, R12, 0x1f, RZ ;  /* 0x0000001f0c077819 */ /* 0x000fe200000006ff */
[----:B------:R-:W-:Y:S01]  /*29c0*/  UIADD3 UR4, UPT, UPT, UR5, 0xa0, URZ ;  /* 0x000000a005047890 */ /* 0x000fe2000fffe0ff */
[----:B------:R1:W-:Y:S05]  /*29d0*/  SYNCS.ARRIVE.TRANS64.RED.A1T0 RZ, [R4+URZ], RZ ;  /* 0x000000ff04ff79a7 */ /* 0x0003ea00081004ff */
[----:B------:R-:W-:Y:S01]  /*29e0*/  IMAD.U32 R13, RZ, RZ, UR4 ;  /* 0x00000004ff0d7e24 */ /* 0x000fe2000f8e00ff */
[----:B------:R-:W2:Y:S04]  /*29f0*/  SYNCS.PHASECHK.TRANS64.TRYWAIT P0, [UR5+0xb0], R7 ;  /* 0x0000b007ff0075a7 */ /* 0x000ea80008001105 */
[----:B------:R-:W-:Y:S01]  /*2a00*/  PRMT R13, R10, 0x654, R13 ;  /* 0x000006540a0d7816 */ /* 0x000fe2000000000d */
[----:B-12---:R-:W-:Y:S06]  /*2a10*/  @!P0 BRA `(.L_x_50) ;  /* 0x0000009000408947 */ /* 0x006fec0003800000 */
.L_x_159:
[----:B------:R-:W-:Y:S01]  /*2a20*/  ULEA UR4, UR6, UR37, 0x4 ;  /* 0x0000002506047291 */ /* 0x000fe2000f8e20ff */
[----:B------:R-:W-:Y:S01]  /*2a30*/  SEL R2, R13, R2, !P2 ;  /* 0x000000020d027207 */ /* 0x000fe20005000000 */
[----:B------:R-:W-:Y:S01]  /*2a40*/  UIADD3 UR5, UPT, UPT, UR5, 0xa0, URZ ;  /* 0x000000a005057890 */ /* 0x000fe2000fffe0ff */
[----:B-1----:R-:W-:Y:S01]  /*2a50*/  LEA R0, R11, UR37, 0x3 ;  /* 0x000000250b007c11 */ /* 0x002fe2000f8e18ff */
[----:B------:R-:W-:Y:S01]  /*2a60*/  UIADD3 UR4, UPT, UPT, UR4, 0x110, URZ ;  /* 0x0000011004047890 */ /* 0x000fe2000fffe0ff */
[----:B------:R1:W-:Y:S01]  /*2a70*/  @!P2 SYNCS.ARRIVE.TRANS64.RED RZ, [R2+URZ], R5 ;  /* 0x0000000502ffa9a7 */ /* 0x0003e200080004ff */
[----:B------:R-:W-:Y:S01]  /*2a80*/  UIADD3 UR6, UPT, UPT, UR6, 0x1, URZ ;  /* 0x0000000106067890 */ /* 0x000fe2000fffe0ff */
[----:B------:R-:W-:-:S03]  /*2a90*/  VIADD R3, R3, 0x1 ;  /* 0x0000000103037836 */ /* 0x000fc60000000000 */
[----:B------:R-:W-:Y:S02]  /*2aa0*/  UISETP.NE.AND UP0, UPT, UR6, 0x2, UPT ;  /* 0x000000020600788c */ /* 0x000fe4000bf05270 */
[----:B------:R-:W-:Y:S01]  /*2ab0*/  ISETP.NE.AND P0, PT, R3, 0x2, PT ;  /* 0x000000020300780c */ /* 0x000fe20003f05270 */
[----:B------:R-:W-:Y:S06]  /*2ac0*/  UGETNEXTWORKID.BROADCAST [UR4], [UR5] ;  /* 0x00000000040073ca */ /* 0x000fec0008000100 */
[----:B------:R-:W-:Y:S02]  /*2ad0*/  USEL UR4, URZ, 0x1, UP0 ;  /* 0x00000001ff047887 */ /* 0x000fe40008000000 */
[----:B------:R-:W-:-:S04]  /*2ae0*/  USEL UR6, UR6, URZ, UP0 ;  /* 0x000000ff06067287 */ /* 0x000fc80008000000 */
[----:B------:R-:W-:Y:S02]  /*2af0*/  LOP3.LUT R12, R12, UR4, RZ, 0x3c, !PT ;  /* 0x000000040c0c7c12 */ /* 0x000fe4000f8e3cff */
[----:B-1----:R-:W-:-:S04]  /*2b00*/  SHF.L.U32 R5, R9, 0x1f, RZ ;  /* 0x0000001f09057819 */ /* 0x002fc800000006ff */
[----:B------:R-:W1:Y:S02]  /*2b10*/  SYNCS.PHASECHK.TRANS64.TRYWAIT P1, [R0+URZ+0xa0], R5 ;  /* 0x0000a005000075a7 */ /* 0x000e6400080211ff */
[----:B-1----:R-:W-:Y:S05]  /*2b20*/  @!P1 BRA `(.L_x_51) ;  /* 0x0000009000149947 */ /* 0x002fea0003800000 */
.L_x_160:
[----:B------:R-:W-:Y:S01]  /*2b30*/  LEA R4, R11, UR37, 0x4 ;  /* 0x000000250b047c11 */ /* 0x000fe2000f8e20ff */
[----:B-1----:R-:W-:Y:S01]  /*2b40*/  VIADD R0, R0, 0xb0 ;  /* 0x000000b000007836 */ /* 0x002fe20000000000 */
[----:B------:R-:W-:Y:S01]  /*2b50*/  SEL R3, R3, RZ, P0 ;  /* 0x000000ff03037207 */ /* 0x000fe20000000000 */
[----:B------:R-:W-:-:S03]  /*2b60*/  VIADD R11, R11, 0x1 ;  /* 0x000000010b0b7836 */ /* 0x000fc60000000000 */
[----:B------:R-:W1:Y:S01]  /*2b70*/  LDS.128 R4, [R4+0x110] ;  /* 0x0001100004047984 */ /* 0x000e620000000c00 */
[----:B------:R-:W-:Y:S02]  /*2b80*/  PRMT R0, RZ, 0x654, R0 ;  /* 0x00000654ff007816 */ /* 0x000fe40000000000 */
[C---:B------:R-:W-:Y:S01]  /*2b90*/  ISETP.NE.AND P1, PT, R11.reuse, 0x2, PT ;  /* 0x000000020b00780c */ /* 0x040fe20003f25270 */
[----:B------:R-:W-:Y:S01]  /*2ba0*/  @!PT LDS RZ, [RZ] ;  /* 0x00000000fffff984 */ /* 0x000fe20000000800 */
[----:B------:R-:W-:Y:S01]  /*2bb0*/  @!PT LDS RZ, [RZ] ;  /* 0x00000000fffff984 */ /* 0x000fe20000000800 */
[----:B------:R-:W-:Y:S01]  /*2bc0*/  @!PT LDS RZ, [RZ] ;  /* 0x00000000fffff984 */ /* 0x000fe20000000800 */
[----:B------:R-:W-:Y:S01]  /*2bd0*/  @!PT LDS RZ, [RZ] ;  /* 0x00000000fffff984 */ /* 0x000fe20000000800 */
[----:B------:R2:W-:Y:S06]  /*2be0*/  MEMBAR.ALL.CTA ;  /* 0x0000000000007992 */ /* 0x0005ec0000008000 */
[----:B--2---:R-:W2:Y:S01]  /*2bf0*/  FENCE.VIEW.ASYNC.S ;  /* 0x00000000000073c6 */ /* 0x004ea20000000000 */
[----:B------:R-:W-:Y:S01]  /*2c00*/  SEL R11, R11, RZ, P1 ;  /* 0x000000ff0b0b7207 */ /* 0x000fe20000800000 */
[----:B--2---:R2:W-:Y:S01]  /*2c10*/  SYNCS.ARRIVE.TRANS64.RED.A1T0 RZ, [R0+URZ], RZ ;  /* 0x000000ff00ff79a7 */ /* 0x0045e200081004ff */
[----:B-1----:R-:W-:-:S02]  /*2c20*/  LOP3.LUT P3, RZ, R6, 0x1, RZ, 0xc0, !PT ;  /* 0x0000000106ff7812 */ /* 0x002fc4000786c0ff */
[----:B------:R-:W-:-:S04]  /*2c30*/  SEL R5, RZ, 0x1, P0 ;  /* 0x00000001ff057807 */ /* 0x000fc80000000000 */
[----:B------:R-:W-:Y:S02]  /*2c40*/  LOP3.LUT R8, R8, R5, RZ, 0x3c, !PT ;  /* 0x0000000508087212 */ /* 0x000fe400078e3cff */
[----:B--2---:R-:W-:-:S04]  /*2c50*/  SEL R0, RZ, 0x1, P1 ;  /* 0x00000001ff007807 */ /* 0x004fc80000800000 */
[----:B------:R-:W-:Y:S01]  /*2c60*/  LOP3.LUT R9, R9, R0, RZ, 0x3c, !PT ;  /* 0x0000000009097212 */ /* 0x000fe200078e3cff */
[----:B------:R-:W-:Y:S06]  /*2c70*/  @P3 BRA `(.L_x_52) ;  /* 0xfffffffc002c3947 */ /* 0x000fec000383ffff */
[----:B------:R-:W-:Y:S01]  /*2c80*/  ULEA UR5, UR6, UR37, 0x3 ;  /* 0x0000002506057291 */ /* 0x000fe2000f8e18ff */
[----:B------:R-:W-:-:S08]  /*2c90*/  SHF.L.U32 R3, R12, 0x1f, RZ ;  /* 0x0000001f0c037819 */ /* 0x000fd000000006ff */
[----:B------:R-:W1:Y:S02]  /*2ca0*/  SYNCS.PHASECHK.TRANS64 P0, [UR5+0xb0], R3 ;  /* 0x0000b003ff0075a7 */ /* 0x000e640008001005 */
[----:B-1----:R-:W-:Y:S05]  /*2cb0*/  @P0 BRA `(.L_x_53) ;  /* 0x0000000000080947 */ /* 0x002fea0003800000 */
[----:B------:R-:W1:Y:S02]  /*2cc0*/  SYNCS.PHASECHK.TRANS64.TRYWAIT P0, [UR5+0xb0], R3 ;  /* 0x0000b003ff0075a7 */ /* 0x000e640008001105 */
[----:B-1----:R-:W-:Y:S05]  /*2cd0*/  @!P0 BRA `(.L_x_54) ;  /* 0x0000008c00bc8947 */ /* 0x002fea0003800000 */
.L_x_53:
[----:B------:R-:W-:-:S04]  /*2ce0*/  UIADD3 UR4, UPT, UPT, UR6, 0x1, URZ ;  /* 0x0000000106047890 */ /* 0x000fc8000fffe0ff */
[----:B------:R-:W-:-:S04]  /*2cf0*/  UISETP.NE.AND UP0, UPT, UR4, 0x2, UPT ;  /* 0x000000020400788c */ /* 0x000fc8000bf05270 */
[----:B------:R-:W-:Y:S02]  /*2d00*/  USEL UR7, URZ, 0x1, UP0 ;  /* 0x00000001ff077887 */ /* 0x000fe40008000000 */
[----:B------:R-:W-:-:S04]  /*2d10*/  USEL UR4, UR4, URZ, UP0 ;  /* 0x000000ff04047287 */ /* 0x000fc80008000000 */
[----:B------:R-:W-:Y:S01]  /*2d20*/  ULEA UR4, UR4, UR37, 0x3 ;  /* 0x0000002504047291 */ /* 0x000fe2000f8e18ff */
[----:B-1----:R-:W-:-:S04]  /*2d30*/  LOP3.LUT R3, R12, UR7, RZ, 0x3c, !PT ;  /* 0x000000070c037c12 */ /* 0x002fc8000f8e3cff */
[----:B------:R-:W-:-:S04]  /*2d40*/  SHF.L.U32 R0, R3, 0x1f, RZ ;  /* 0x0000001f03007819 */ /* 0x000fc800000006ff */
[----:B------:R-:W1:Y:S02]  /*2d50*/  SYNCS.PHASECHK.TRANS64 P0, [UR4+0xb0], R0 ;  /* 0x0000b000ff0075a7 */ /* 0x000e640008001004 */
[----:B-1----:R-:W-:Y:S05]  /*2d60*/  @P0 EXIT ;  /* 0x000000000000094d */ /* 0x002fea0003800000 */
[----:B------:R-:W-:Y:S02]  /*2d70*/  SHF.L.U32 R3, R3, 0x1f, RZ ;  /* 0x0000001f03037819 */ /* 0x000fe400000006ff */
[----:B------:R-:W-:-:S07]  /*2d80*/  MOV R0, UR4 ;  /* 0x0000000400007c02 */ /* 0x000fce0008000f00 */
.L_x_55:
[----:B-1----:R1:W2:Y:S02]  /*2d90*/  SYNCS.PHASECHK.TRANS64.TRYWAIT P0, [R0+URZ+0xb0], R3 ;  /* 0x0000b003000075a7 */ /* 0x0022a400080011ff */
[----:B--2---:R-:W-:Y:S05]  /*2da0*/  @!P0 NANOSLEEP.SYNCS 0x989680 ;  /* 0x009896800000895d */ /* 0x004fea0003900000 */
[----:B------:R-:W2:Y:S02]  /*2db0*/  @!P0 SYNCS.PHASECHK.TRANS64 P0, [R0+URZ+0xb0], R3 ;  /* 0x0000b003000085a7 */ /* 0x000ea400080010ff */
[----:B--2---:R-:W-:Y:S05]  /*2dc0*/  @P0 EXIT ;  /* 0x000000000000094d */ /* 0x004fea0003800000 */
[----:B------:R-:W-:Y:S05]  /*2dd0*/  BRA `(.L_x_55) ;  /* 0xfffffffc00ec7947 */ /* 0x000fea000383ffff */
.L_x_48:
[----:B------:R-:W-:Y:S05]  /*2de0*/  BRA.U UP4, `(.L_x_56) ;  /* 0x0000001104907547 */ /* 0x000fea000b800000 */
[----:B------:R-:W-:Y:S01]  /*2df0*/  UMOV UR6, 0x40 ;  /* 0x0000004000067882 */ /* 0x000fe20000000000 */
[----:B------:R-:W-:Y:S01]  /*2e00*/  NOP ;  /* 0x0000000000007918 */ /* 0x000fe20000000000 */
[----:B------:R-:W-:Y:S01]  /*2e10*/  ULEA UR6, UR37, UR6, 0x18 ;  /* 0x0000000625067291 */ /* 0x000fe2000f8ec0ff */
[----:B------:R-:W-:Y:S02]  /*2e20*/  UMOV UR7, 0x400 ;  /* 0x0000040000077882 */ /* 0x000fe40000000000 */
[----:B------:R-:W-:-:S06]  /*2e30*/  ULEA UR37, UR37, UR7, 0x18 ;  /* 0x0000000725257291 */ /* 0x000fcc000f8ec0ff */
[----:B------:R-:W1:Y:S02]  /*2e40*/  LDS.U8 R2, [UR6+0x1c] ;  /* 0x00001c06ff027984 */ /* 0x000e640008000000 */
[----:B-1----:R-:W-:-:S13]  /*2e50*/  ISETP.NE.AND P0, PT, R2, RZ, PT ;  /* 0x000000ff0200720c */ /* 0x002fda0003f05270 */
[----:B------:R-:W-:Y:S05]  /*2e60*/  @P0 BRA `(.L_x_57) ;  /* 0x0000000400080947 */ /* 0x000fea0003800000 */
[----:B------:R-:W-:Y:S02]  /*2e70*/  UISETP.NE.U32.AND UP0, UPT, UR5, 0x1, UPT ;  /* 0x000000010500788c */ /* 0x000fe4000bf05070 */
[----:B------:R-:W-:-:S07]  /*2e80*/  UIADD3 UR8, UPT, UPT, UR6, 0x8, URZ ;  /* 0x0000000806087890 */ /* 0x000fce000fffe0ff */
[----:B------:R-:W-:Y:S05]  /*2e90*/  BRA.U !UP0, `(.L_x_58) ;  /* 0x00000001089c7547 */ /* 0x000fea000b800000 */
[----:B------:R-:W-:Y:S01]  /*2ea0*/  ELECT P0, URZ, PT ;  /* 0x0000000000ff782f */ /* 0x000fe20003800000 */
[----:B------:R-:W-:-:S12]  /*2eb0*/  BSSY B0, `(.L_x_58) ;  /* 0x0000025000007945 */ /* 0x000fd80003800000 */
[----:B------:R-:W-:Y:S05]  /*2ec0*/  @!P0 BRA `(.L_x_59) ;  /* 0x00000000008c8947 */ /* 0x000fea0003800000 */
[----:B------:R-:W-:-:S05]  /*2ed0*/  UMOV UR7, 0x10 ;  /* 0x0000001000077882 */ /* 0x000fca0000000000 */
[----:B------:R-:W-:Y:S04]  /*2ee0*/  DEPBAR.LE SB1, 0x36 ;  /* 0x00009d800000791a */ /* 0x000fe80000000000 */
[----:B------:R-:W1:Y:S02]  /*2ef0*/  UTCATOMSWS.2CTA.FIND_AND_SET.ALIGN UP1, UR7, UR7 ;  /* 0x00000007000775e3 */ /* 0x000e640008220800 */
[----:B-1----:R-:W-:Y:S01]  /*2f00*/  MOV R11, UR7 ;  /* 0x00000007000b7c02 */ /* 0x002fe20008000f00 */
[----:B------:R-:W-:Y:S06]  /*2f10*/  BRA.U UP1, `(.L_x_60) ;  /* 0x0000000101187547 */ /* 0x000fec000b800000 */
.L_x_61:
[----:B------:R-:W-:Y:S05]  /*2f20*/  NANOSLEEP 0x64 ;  /* 0x000000640000795d */ /* 0x000fea0003800000 */
[----:B------:R-:W-:-:S05]  /*2f30*/  UMOV UR7, 0x10 ;  /* 0x0000001000077882 */ /* 0x000fca0000000000 */
[----:B------:R-:W-:Y:S04]  /*2f40*/  DEPBAR.LE SB1, 0x36 ;  /* 0x00009d800000791a */ /* 0x000fe80000000000 */
[----:B------:R-:W1:Y:S02]  /*2f50*/  UTCATOMSWS.2CTA.FIND_AND_SET.ALIGN UP1, UR7, UR7 ;  /* 0x00000007000775e3 */ /* 0x000e640008220800 */
[----:B-1----:R-:W-:Y:S01]  /*2f60*/  MOV R11, UR7 ;  /* 0x00000007000b7c02 */ /* 0x002fe20008000f00 */
[----:B------:R-:W-:Y:S05]  /*2f70*/  BRA.U !UP1, `(.L_x_61) ;  /* 0xfffffffd09e87547 */ /* 0x000fea000b83ffff */
.L_x_60:
[----:B------:R-:W1:Y:S01]  /*2f80*/  LDS R5, [UR6+0x10] ;  /* 0x00001006ff057984 */ /* 0x000e620008000800 */
[----:B------:R-:W-:Y:S01]  /*2f90*/  IMAD.U32 R3, RZ, RZ, UR37 ;  /* 0x00000025ff037e24 */ /* 0x000fe2000f8e00ff */
[----:B------:R-:W-:-:S03]  /*2fa0*/  MOV R2, UR4 ;  /* 0x0000000400027c02 */ /* 0x000fc60008000f00 */
[----:B------:R-:W-:Y:S01]  /*2fb0*/  VIADD R3, R3, 0x130 ;  /* 0x0000013003037836 */ /* 0x000fe20000000000 */
[----:B-1----:R-:W-:-:S04]  /*2fc0*/  SHF.L.U32 R5, R5, 0x1f, RZ ;  /* 0x0000001f05057819 */ /* 0x002fc800000006ff */
[----:B------:R-:W1:Y:S02]  /*2fd0*/  SYNCS.PHASECHK.TRANS64.TRYWAIT P0, [UR6+0x8], R5 ;  /* 0x00000805ff0075a7 */ /* 0x000e640008001106 */
[----:B-1----:R-:W-:Y:S05]  /*2fe0*/  @P0 BRA `(.L_x_62) ;  /* 0x0000000000080947 */ /* 0x002fea0003800000 */
[----:B------:R-:W1:Y:S02]  /*2ff0*/  SYNCS.PHASECHK.TRANS64.TRYWAIT P0, [UR6+0x8], R5 ;  /* 0x00000805ff0075a7 */ /* 0x000e640008001106 */
[----:B-1----:R-:W-:Y:S05]  /*3000*/  @!P0 BRA `(.L_x_63) ;  /* 0x0000008c00088947 */ /* 0x002fea0003800000 */
.L_x_62:
[----:B-1----:R-:W-:Y:S01]  /*3010*/  HFMA2 R4, -RZ, RZ, 0, 5.9604644775390625e-08 ;  /* 0x00000001ff047431 */ /* 0x002fe200000001ff */
[----:B------:R-:W-:Y:S01]  /*3020*/  UPRMT UR7, UR4, 0x654, UR8 ;  /* 0x0000065404077896 */ /* 0x000fe20008000008 */
[----:B------:R-:W-:Y:S01]  /*3030*/  IMAD.MOV.U32 R6, RZ, RZ, 0xffff ;  /* 0x0000ffffff067424 */ /* 0x000fe200078e00ff */
[----:B------:R-:W-:Y:S01]  /*3040*/  PRMT R2, R2, 0x654, R3 ;  /* 0x0000065402027816 */ /* 0x000fe20000000003 */
[----:B------:R-:W-:Y:S02]  /*3050*/  IMAD.MOV.U32 R5, RZ, RZ, 0x4 ;  /* 0x00000004ff057424 */ /* 0x000fe400078e00ff */
[----:B------:R-:W-:Y:S01]  /*3060*/  IMAD.SHL.U32 R9, R11, 0x20, RZ ;  /* 0x000000200b097824 */ /* 0x000fe200078e00ff */
[----:B------:R-:W-:Y:S02]  /*3070*/  MOV R3, UR7 ;  /* 0x0000000700037c02 */ /* 0x000fe40008000f00 */
[-C--:B------:R-:W-:Y:S01]  /*3080*/  SHF.L.U32 R7, R6, R11.reuse, RZ ;  /* 0x0000000b06077219 */ /* 0x080fe200000006ff */
[----:B------:R1:W-:Y:S01]  /*3090*/  SYNCS.ARRIVE.TRANS64.RED RZ, [UR7], R5 ;  /* 0x00000005ffff79a7 */ /* 0x0003e20008000407 */
[----:B------:R-:W-:Y:S01]  /*30a0*/  SHF.L.U32 R6, R4, R11, RZ ;  /* 0x0000000b04067219 */ /* 0x000fe200000006ff */
[----:B------:R1:W-:Y:S04]  /*30b0*/  STS [UR37+0x130], R9 ;  /* 0x00013009ff007988 */ /* 0x0003e80008000825 */
[----:B------:R1:W-:Y:S04]  /*30c0*/  STAS [R2.64], R11 ;  /* 0x0000000b02007dbd */ /* 0x0003e8000c0008ff */
[----:B------:R1:W-:Y:S04]  /*30d0*/  ATOMS.OR RZ, [UR6+0x14], R7 ;  /* 0x00001407ffff798c */ /* 0x0003e8000b000006 */
[----:B------:R1:W-:Y:S04]  /*30e0*/  ATOMS.OR RZ, [UR6+0x18], R6 ;  /* 0x00001806ffff798c */ /* 0x0003e8000b000006 */
[----:B------:R1:W-:Y:S02]  /*30f0*/  ATOMS.XOR RZ, [UR6+0x10], R4 ;  /* 0x00001004ffff798c */ /* 0x0003e4000b800006 */
.L_x_59:
[----:B------:R-:W-:Y:S05]  /*3100*/  BSYNC B0 ;  /* 0x0000000000007941 */ /* 0x000fea0003800000 */
.L_x_58:
[----:B------:R-:W-:Y:S05]  /*3110*/  BRA.U UP0, `(.L_x_64) ;  /* 0x00000001006c7547 */ /* 0x000fea000b800000 */
[----:B------:R-:W-:-:S03]  /*3120*/  UMOV UR7, 0xffffffff ;  /* 0xffffffff00077882 */ /* 0x000fc60000000000 */
[----:B------:R-:W-:Y:S05]  /*3130*/  BRA.DIV UR7, `(.L_x_65) ;  /* 0x0000008a07d47947 */ /* 0x000fea000b800000 */
[----:B------:R-:W-:-:S13]  /*3140*/  ELECT P6, URZ, PT ;  /* 0x0000000000ff782f */ /* 0x000fda00038c0000 */
.L_x_164:
[----:B------:R-:W-:Y:S05]  /*3150*/  @!P6 BRA `(.L_x_64) ;  /* 0x00000000005ce947 */ /* 0x000fea0003800000 */
[----:B-1----:R-:W1:Y:S02]  /*3160*/  LDS R3, [UR6+0x10] ;  /* 0x00001006ff037984 */ /* 0x002e640008000800 */
[----:B-1----:R-:W-:-:S04]  /*3170*/  SHF.L.U32 R3, R3, 0x1f, RZ ;  /* 0x0000001f03037819 */ /* 0x002fc800000006ff */
[----:B------:R-:W1:Y:S02]  /*3180*/  SYNCS.PHASECHK.TRANS64.TRYWAIT P0, [UR6+0x8], R3 ;  /* 0x00000803ff0075a7 */ /* 0x000e640008001106 */
[----:B-1----:R-:W-:Y:S05]  /*3190*/  @P0 BRA `(.L_x_66) ;  /* 0x0000000000080947 */ /* 0x002fea0003800000 */
[----:B------:R-:W1:Y:S02]  /*31a0*/  SYNCS.PHASECHK.TRANS64.TRYWAIT P0, [UR6+0x8], R3 ;  /* 0x00000803ff0075a7 */ /* 0x000e640008001106 */
[----:B-1----:R-:W-:Y:S05]  /*31b0*/  @!P0 BRA `(.L_x_67) ;  /* 0x0000008800d48947 */ /* 0x002fea0003800000 */
.L_x_66:
[----:B------:R-:W2:Y:S01]  /*31c0*/  LDS R5, [UR37+0x130] ;  /* 0x00013025ff057984 */ /* 0x000ea20008000800 */
[----:B-1----:R-:W-:Y:S02]  /*31d0*/  HFMA2 R2, -RZ, RZ, 0, 5.9604644775390625e-08 ;  /* 0x00000001ff027431 */ /* 0x002fe400000001ff */
[----:B------:R-:W-:Y:S01]  /*31e0*/  IMAD.MOV.U32 R3, RZ, RZ, 0xffff ;  /* 0x0000ffffff037424 */ /* 0x000fe200078e00ff */
[----:B------:R-:W-:Y:S01]  /*31f0*/  UPRMT UR7, UR4, 0x654, UR8 ;  /* 0x0000065404077896 */ /* 0x000fe20008000008 */
[----:B--2---:R-:W-:-:S03]  /*3200*/  IMAD.SHL.U32 R4, R5, 0x20, RZ ;  /* 0x0000002005047824 */ /* 0x004fc600078e00ff */
[-C--:B------:R-:W-:Y:S02]  /*3210*/  SHF.L.U32 R3, R3, R5.reuse, RZ ;  /* 0x0000000503037219 */ /* 0x080fe400000006ff */
[----:B------:R-:W-:Y:S01]  /*3220*/  SHF.L.U32 R5, R2, R5, RZ ;  /* 0x0000000502057219 */ /* 0x000fe200000006ff */
[----:B------:R2:W-:Y:S04]  /*3230*/  STS [UR37+0x130], R4 ;  /* 0x00013004ff007988 */ /* 0x0005e80008000825 */
[----:B------:R2:W-:Y:S04]  /*3240*/  ATOMS.OR RZ, [UR6+0x14], R3 ;  /* 0x00001403ffff798c */ /* 0x0005e8000b000006 */
[----:B------:R2:W-:Y:S01]  /*3250*/  ATOMS.OR RZ, [UR6+0x18], R5 ;  /* 0x00001805ffff798c */ /* 0x0005e2000b000006 */
[----:B------:R-:W-:Y:S03]  /*3260*/  SYNCS.ARRIVE.TRANS64.RED.A1T0 RZ, [UR7], RZ ;  /* 0x000000ffffff79a7 */ /* 0x000fe60008100407 */
[----:B------:R2:W-:Y:S01]  /*3270*/  ATOMS.XOR RZ, [UR6+0x10], R2 ;  /* 0x00001002ffff798c */ /* 0x0005e2000b800006 */
[----:B------:R-:W-:Y:S05]  /*3280*/  BRA `(.L_x_64) ;  /* 0x0000000000107947 */ /* 0x000fea0003800000 */
.L_x_57:
[----:B------:R-:W-:-:S05]  /*3290*/  MOV R2, 0xffffffff ;  /* 0xffffffff00027802 */ /* 0x000fca0000000f00 */
[----:B------:R1:W-:Y:S02]  /*32a0*/  STS [UR37+0x130], R2 ;  /* 0x00013002ff007988 */ /* 0x0003e40008000825 */
[----:B-1----:R-:W-:Y:S02]  /*32b0*/  MOV R2, 0x32d0 ;  /* 0x000032d000027802 */ /* 0x002fe40000000f00 */
[----:B-----5:R-:W-:Y:S05]  /*32c0*/  CALL.REL.NOINC `($__internal_1_$__cuda_sm10x_tcgen05_guardrail_trap_phase_invalid_during_alloc) ;  /* 0x0000009000747944 */ /* 0x020fea0003c00000 */
.L_x_64:
[----:B------:R-:W-:Y:S05]  /*32d0*/  WARPSYNC.ALL ;  /* 0x0000000000007948 */ /* 0x000fea0003800000 */
[----:B------:R-:W3:Y:S01]  /*32e0*/  S2UR UR7, SR_CgaCtaId ;  /* 0x00000000000779c3 */ /* 0x000ee20000008800 */
[----:B------:R-:W-:Y:S01]  /*32f0*/  UMOV UR6, 0x400 ;  /* 0x0000040000067882 */ /* 0x000fe20000000000 */
[----:B------:R-:W-:-:S06]  /*3300*/  NOP ;  /* 0x0000000000007918 */ /* 0x000fcc0000000000 */
[----:B------:R-:W-:Y:S06]  /*3310*/  BAR.ARV 0x6, 0xa0 ;  /* 0x0182800000007b1d */ /* 0x000fec0000002000 */
[----:B------:R-:W4:Y:S01]  /*3320*/  LDCU UR8, c[0x0][0x38c] ;  /* 0x00007180ff0877ac */ /* 0x000f220008000800 */
[----:B------:R-:W-:Y:S01]  /*3330*/  LOP3.LUT R0, R0, 0xffff, RZ, 0xc0, !PT ;  /* 0x0000ffff00007812 */ /* 0x000fe200078ec0ff */
[----:B-1----:R-:W-:Y:S01]  /*3340*/  IMAD.MOV.U32 R9, RZ, RZ, 0x1 ;  /* 0x00000001ff097424 */ /* 0x002fe200078e00ff */
[----:B------:R-:W-:Y:S01]  /*3350*/  LOP3.LUT R8, R8, 0xffff, RZ, 0xc0, !PT ;  /* 0x0000ffff08087812 */ /* 0x000fe200078ec0ff */
[----:B------:R-:W-:Y:S01]  /*3360*/  UMOV UR19, URZ ;  /* 0x000000ff00137c82 */ /* 0x000fe20008000000 */
[----:B------:R-:W-:Y:S01]  /*3370*/  R2UR UR11, R0 ;  /* 0x00000000000b72ca */ /* 0x000fe200000e0000 */
[----:B------:R-:W-:Y:S01]  /*3380*/  UMOV UR18, URZ ;  /* 0x000000ff00127c82 */ /* 0x000fe20008000000 */
[----:B------:R-:W-:Y:S01]  /*3390*/  R2UR UR12, R8 ;  /* 0x00000000080c72ca */ /* 0x000fe200000e0000 */
[----:B------:R-:W-:Y:S01]  /*33a0*/  IMAD.MOV.U32 R8, RZ, RZ, RZ ;  /* 0x000000ffff087224 */ /* 0x000fe200078e00ff */
[----:B------:R-:W-:Y:S01]  /*33b0*/  UMOV UR17, URZ ;  /* 0x000000ff00117c82 */ /* 0x000fe20008000000 */
[----:B---3--:R-:W-:-:S02]  /*33c0*/  ULEA UR7, UR7, UR6, 0x18 ;  /* 0x0000000607077291 */ /* 0x008fc4000f8ec0ff */
[----:B------:R-:W-:Y:S02]  /*33d0*/  UISETP.NE.AND UP2, UPT, UR5, URZ, UPT ;  /* 0x000000ff0500728c */ /* 0x000fe4000bf45270 */
[----:B------:R-:W-:Y:S02]  /*33e0*/  UIADD3 UR13, UPT, UPT, UR7, 0xc400, URZ ;  /* 0x0000c400070d7890 */ /* 0x000fe4000fffe0ff */
[----:B------:R-:W-:Y:S02]  /*33f0*/  UIADD3 UR14, UPT, UPT, UR7, 0x20400, URZ ;  /* 0x00020400070e7890 */ /* 0x000fe4000fffe0ff */
[----:B----4-:R-:W-:Y:S01]  /*3400*/  UIADD3 UR8, UPT, UPT, UR8, 0x7f, URZ ;  /* 0x0000007f08087890 */ /* 0x010fe2000fffe0ff */
[----:B--2---:R-:W1:Y:S01]  /*3410*/  LDS R2, [UR7+0x130] ;  /* 0x00013007ff027984 */ /* 0x004e620008000800 */
[----:B------:R-:W-:Y:S02]  /*3420*/  USHF.R.U32.HI UR13, URZ, 0x4, UR13 ;  /* 0x00000004ff0d7899 */ /* 0x000fe4000801160d */
[----:B------:R-:W-:-:S02]  /*3430*/  USHF.R.S32.HI UR6, URZ, 0x1f, UR8 ;  /* 0x0000001fff067899 */ /* 0x000fc40008011408 */
[----:B------:R-:W-:Y:S02]  /*3440*/  USHF.R.U32.HI UR14, URZ, 0x4, UR14 ;  /* 0x00000004ff0e7899 */ /* 0x000fe4000801160e */
[----:B------:R-:W-:Y:S02]  /*3450*/  ULEA.HI UR6, UR6, UR8, URZ, 0x7 ;  /* 0x0000000806067291 */ /* 0x000fe4000f8f38ff */
[----:B------:R-:W-:Y:S02]  /*3460*/  ULOP3.LUT UR13, UR13, 0x3fff, URZ, 0xc0, !UPT ;  /* 0x00003fff0d0d7892 */ /* 0x000fe4000f8ec0ff */
[----:B------:R-:W-:Y:S02]  /*3470*/  USHF.R.S32.HI UR6, URZ, 0x7, UR6 ;  /* 0x00000007ff067899 */ /* 0x000fe40008011406 */
[----:B------:R-:W-:Y:S02]  /*3480*/  ULOP3.LUT UR14, UR14, 0x3fff, URZ, 0xc0, !UPT ;  /* 0x00003fff0e0e7892 */ /* 0x000fe4000f8ec0ff */
[----:B------:R-:W-:Y:S01]  /*3490*/  UISETP.LT.AND UP0, UPT, UR6, 0x1, UPT ;  /* 0x000000010600788c */ /* 0x000fe2000bf01270 */
[----:B------:R-:W-:Y:S01]  /*34a0*/  UMOV UR28, 0x0 ;  /* 0x00000000001c7882 */ /* 0x000fe20000000000 */
[----:B------:R-:W-:Y:S01]  /*34b0*/  UMOV UR29, 0x10400490 ;  /* 0x10400490001d7882 */ /* 0x000fe20000000000 */
[----:B------:R-:W-:-:S02]  /*34c0*/  ULOP3.LUT UR13, UR13, 0x10000, URZ, 0xfc, !UPT ;  /* 0x000100000d0d7892 */ /* 0x000fc4000f8efcff */
[----:B------:R-:W-:Y:S02]  /*34d0*/  ULOP3.LUT UR14, UR14, 0x10000, URZ, 0xfc, !UPT ;  /* 0x000100000e0e7892 */ /* 0x000fe4000f8efcff */
[----:B------:R-:W-:Y:S01]  /*34e0*/  USEL UR20, UR6, 0x1, !UP0 ;  /* 0x0000000106147887 */ /* 0x000fe2000c000000 */
[----:B------:R-:W-:Y:S01]  /*34f0*/  UMOV UR26, 0x0 ;  /* 0x00000000001a7882 */ /* 0x000fe20000000000 */
[----:B------:R-:W-:Y:S01]  /*3500*/  UMOV UR27, 0x10400490 ;  /* 0x10400490001b7882 */ /* 0x000fe20000000000 */
[----:B------:R-:W-:Y:S01]  /*3510*/  UMOV UR24, 0x0 ;  /* 0x0000000000187882 */ /* 0x000fe20000000000 */
[----:B------:R-:W-:Y:S01]  /*3520*/  UMOV UR25, 0x10400490 ;  /* 0x1040049000197882 */ /* 0x000fe20000000000 */
[----:B------:R-:W-:Y:S01]  /*3530*/  UMOV UR22, 0x0 ;  /* 0x0000000000167882 */ /* 0x000fe20000000000 */
[----:B------:R-:W-:Y:S01]  /*3540*/  UMOV UR23, 0x10400490 ;  /* 0x1040049000177882 */ /* 0x000fe20000000000 */
[----:B-1----:R-:W-:Y:S02]  /*3550*/  R2UR UR21, R2 ;  /* 0x00000000021572ca */ /* 0x002fe400000e0000 */
[----:B------:R-:W-:-:S13]  /*3560*/  CS2R R2, SRZ ;  /* 0x0000000000027805 */ /* 0x000fda000001ff00 */
.L_x_75:
[C---:B------:R-:W-:Y:S02]  /*3570*/  LEA R0, R8.reuse, UR7, 0x3 ;  /* 0x0000000708007c11 */ /* 0x040fe4000f8e18ff */
[----:B------:R-:W-:Y:S02]  /*3580*/  SHF.L.U32 R5, R3, 0x1f, RZ ;  /* 0x0000001f03057819 */ /* 0x000fe400000006ff */
[----:B------:R-:W-:Y:S02]  /*3590*/  LEA R4, R8, UR7, 0x4 ;  /* 0x0000000708047c11 */ /* 0x000fe4000f8e20ff */
[----:B------:R-:W1:Y:S02]  /*35a0*/  SYNCS.PHASECHK.TRANS64.TRYWAIT P0, [R0+URZ+0xa0], R5 ;  /* 0x0000a005000075a7 */ /* 0x000e6400080011ff */
[----:B-1-34-:R-:W-:Y:S05]  /*35b0*/  @!P0 BRA `(.L_x_68) ;  /* 0x0000008400ec8947 */ /* 0x01afea0003800000 */
.L_x_165:
[----:B-1----:R-:W1:Y:S01]  /*35c0*/  LDS.128 R4, [R4+0x110] ;  /* 0x0001100004047984 */ /* 0x002e620000000c00 */
[----:B------:R-:W-:Y:S02]  /*35d0*/  VIADD R0, R0, 0xb0 ;  /* 0x000000b000007836 */ /* 0x000fe40000000000 */
[----:B------:R-:W-:Y:S01]  /*35e0*/  VIADD R8, R8, 0x1 ;  /* 0x0000000108087836 */ /* 0x000fe20000000000 */
[----:B------:R-:W-:Y:S01]  /*35f0*/  @!PT LDS RZ, [RZ] ;  /* 0x00000000fffff984 */ /* 0x000fe20000000800 */
[----:B------:R-:W-:Y:S01]  /*3600*/  @!PT LDS RZ, [RZ] ;  /* 0x00000000fffff984 */ /* 0x000fe20000000800 */
[----:B------:R-:W-:Y:S01]  /*3610*/  @!PT LDS RZ, [RZ] ;  /* 0x00000000fffff984 */ /* 0x000fe20000000800 */
[----:B------:R-:W-:Y:S01]  /*3620*/  @!PT LDS RZ, [RZ] ;  /* 0x00000000fffff984 */ /* 0x000fe20000000800 */
[----:B------:R2:W-:Y:S06]  /*3630*/  MEMBAR.ALL.CTA ;  /* 0x0000000000007992 */ /* 0x0005ec0000008000 */
[----:B--2---:R-:W2:Y:S01]  /*3640*/  FENCE.VIEW.ASYNC.S ;  /* 0x00000000000073c6 */ /* 0x004ea20000000000 */
[----:B------:R-:W-:-:S04]  /*3650*/  PRMT R0, RZ, 0x654, R0 ;  /* 0x00000654ff007816 */ /* 0x000fc80000000000 */
[----:B--2---:R2:W-:Y:S01]  /*3660*/  SYNCS.ARRIVE.TRANS64.RED.A1T0 RZ, [R0+URZ], RZ ;  /* 0x000000ff00ff79a7 */ /* 0x0045e200081004ff */
[----:B-1----:R-:W-:Y:S01]  /*3670*/  LOP3.LUT P1, RZ, R6, 0x1, RZ, 0xc0, !PT ;  /* 0x0000000106ff7812 */ /* 0x002fe2000782c0ff */
[----:B--2---:R-:W-:-:S12]  /*3680*/  BRA.U UP2, `(.L_x_69) ;  /* 0x0000000502087547 */ /* 0x004fd8000b800000 */
[----:B------:R-:W1:Y:S01]  /*3690*/  LDCU UR8, c[0x0][0x38c] ;  /* 0x00007180ff0877ac */ /* 0x000e620008000800 */
[----:B------:R-:W-:Y:S02]  /*36a0*/  PLOP3.LUT P2, PT, PT, PT, PT, 0x80, 0x8 ;  /* 0x000000000008781c */ /* 0x000fe40003f4f070 */
[----:B------:R-:W-:Y:S01]  /*36b0*/  SHF.L.U32 R5, R9, 0x1f, RZ ;  /* 0x0000001f09057819 */ /* 0x000fe200000006ff */
[----:B------:R-:W-:Y:S02]  /*36c0*/  ULEA UR9, UR19, UR7, 0x3 ;  /* 0x0000000713097291 */ /* 0x000fe4000f8e18ff */
[----:B------:R-:W-:Y:S02]  /*36d0*/  ULEA UR10, UR19, UR21, 0x8 ;  /* 0x00000015130a7291 */ /* 0x000fe4000f8e40ff */
[----:B-1----:R-:W-:-:S06]  /*36e0*/  UISETP.GE.AND UP0, UPT, UR8, 0x1, UPT ;  /* 0x000000010800788c */ /* 0x002fcc000bf06270 */
[----:B------:R-:W-:-:S05]  /*36f0*/  PLOP3.LUT P0, PT, PT, PT, UP0, 0x80, 0x8 ;  /* 0x000000000008781c */ /* 0x000fca0003f0f008 */
[----:B------:R-:W-:-:S08]  /*3700*/  @UP0 ULEA UR8, UR18, UR7, 0x3 ;  /* 0x0000000712080291 */ /* 0x000fd0000f8e18ff */
[----:B------:R-:W-:-:S04]  /*3710*/  @P0 SHF.L.U32 R0, R2, 0x1f, RZ ;  /* 0x0000001f02000819 */ /* 0x000fc800000006ff */
[----:B------:R1:W2:Y:S01]  /*3720*/  @P0 SYNCS.PHASECHK.TRANS64.TRYWAIT P2, [UR8], R0 ;  /* 0x00000000ff0005a7 */ /* 0x0002a20008041108 */
[----:B------:R-:W3:Y:S02]  /*3730*/  SYNCS.PHASECHK.TRANS64.TRYWAIT P0, [UR9+0xd0], R5 ;  /* 0x0000d005ff0075a7 */ /* 0x000ee40008001109 */
[----:B-123--:R-:W-:Y:S05]  /*3740*/  @!P0 BRA `(.L_x_70) ;  /* 0x00000084009c8947 */ /* 0x00efea0003800000 */
.L_x_167:
[----:B------:R-:W-:Y:S01]  /*3750*/  UMOV UR16, UR17 ;  /* 0x0000001100107c82 */ /* 0x000fe20008000000 */
[----:B------:R-:W-:Y:S05]  /*3760*/  BRA.U !UP0, `(.L_x_71) ;  /* 0x0000000108c07547 */ /* 0x000fea000b800000 */
[----:B------:R-:W-:Y:S02]  /*3770*/  UIADD3 UR16, UPT, UPT, UR20, UR17, URZ ;  /* 0x0000001114107290 */ /* 0x000fe4000fffe0ff */
[----:B------:R-:W-:Y:S01]  /*3780*/  UPLOP3.LUT UP3, UPT, UPT, UPT, UPT, 0x40, 0x4 ;  /* 0x000000000004789c */ /* 0x000fe20003f6e870 */
[----:B------:R-:W-:Y:S01]  /*3790*/  UMOV UR15, UR6 ;  /* 0x00000006000f7c82 */ /* 0x000fe20008000000 */
[----:B------:R-:W-:-:S09]  /*37a0*/  UMOV UR46, UR18 ;  /* 0x00000012002e7c82 */ /* 0x000fd20008000000 */
.L_x_74:
[----:B--2---:R-:W-:Y:S01]  /*37b0*/  ULEA UR8, UR46, UR7, 0x3 ;  /* 0x000000072e087291 */ /* 0x004fe2000f8e18ff */
[----:B---3--:R-:W-:Y:S11]  /*37c0*/  @P2 BRA `(.L_x_72) ;  /* 0x00000000000c2947 */ /* 0x008ff60003800000 */
[----:B-1----:R-:W-:Y:S04]  /*37d0*/  SHF.L.U32 R5, R2, 0x1f, RZ ;  /* 0x0000001f02057819 */ /* 0x002fe800000006ff */
[----:B------:R-:W1:Y:S02]  /*37e0*/  SYNCS.PHASECHK.TRANS64.TRYWAIT P0, [UR8], R5 ;  /* 0x00000005ff0075a7 */ /* 0x000e640008001108 */
[----:B-1----:R-:W-:Y:S05]  /*37f0*/  @!P0 BRA `(.L_x_73) ;  /* 0x0000008400888947 */ /* 0x002fea0003800000 */
.L_x_72:
[----:B------:R-:W-:Y:S01]  /*3800*/  UISETP.NE.AND UP0, UPT, UR15, 0x1, UPT ;  /* 0x000000010f00788c */ /* 0x000fe2000bf05270 */
[----:B------:R-:W-:Y:S01]  /*3810*/  PLOP3.LUT P2, PT, PT, PT, PT, 0x80, 0x8 ;  /* 0x000000000008781c */ /* 0x000fe20003f4f070 */
[----:B------:R-:W-:Y:S02]  /*3820*/  UIADD3 UR18, UPT, UPT, UR46, 0x1, URZ ;  /* 0x000000012e127890 */ /* 0x000fe4000fffe0ff */
[----:B------:R-:W-:Y:S02]  /*3830*/  ULEA UR32, UR46, UR14, 0xa ;  /* 0x0000000e2e207291 */ /* 0x000fe4000f8e50ff */
[----:B------:R-:W-:Y:S01]  /*3840*/  UISETP.NE.AND UP1, UPT, UR18, 0x5, UPT ;  /* 0x000000051200788c */ /* 0x000fe2000bf25270 */
[----:B------:R-:W-:Y:S01]  /*3850*/  PLOP3.LUT P0, PT, PT, PT, UP0, 0x80, 0x8 ;  /* 0x000000000008781c */ /* 0x000fe20003f0f008 */
[----:B------:R-:W-:Y:S02]  /*3860*/  UIADD3 UR44, UPT, UPT, UR32, 0x2, URZ ;  /* 0x00000002202c7890 */ /* 0x000fe4000fffe0ff */
[----:B------:R-:W-:Y:S02]  /*3870*/  USEL UR31, URZ, 0x1, UP1 ;  /* 0x00000001ff1f7887 */ /* 0x000fe40008800000 */
[----:B------:R-:W-:Y:S02]  /*3880*/  USEL UR18, UR18, URZ, UP1 ;  /* 0x000000ff12127287 */ /* 0x000fe40008800000 */
[----:B------:R-:W-:Y:S02]  /*3890*/  UIADD3 UR40, UPT, UPT, UR32, 0x4, URZ ;  /* 0x0000000420287890 */ /* 0x000fe4000fffe0ff */
[----:B------:R-:W-:Y:S01]  /*38a0*/  @UP0 ULEA UR30, UR18, UR7, 0x3 ;  /* 0x00000007121e0291 */ /* 0x000fe2000f8e18ff */
[----:B------:R-:W-:Y:S01]  /*38b0*/  LOP3.LUT R2, R2, UR31, RZ, 0x3c, !PT ;  /* 0x0000001f02027c12 */ /* 0x000fe2000f8e3cff */
[----:B------:R-:W-:Y:S02]  /*38c0*/  UIADD3 UR36, UPT, UPT, UR32, 0x6, URZ ;  /* 0x0000000620247890 */ /* 0x000fe4000fffe0ff */
[----:B------:R-:W-:Y:S01]  /*38d0*/  UIADD3 UR8, UPT, UPT, UR8, 0x28, URZ ;  /* 0x0000002808087890 */ /* 0x000fe2000fffe0ff */
[----:B-1----:R-:W-:Y:S01]  /*38e0*/  @P0 SHF.L.U32 R0, R2, 0x1f, RZ ;  /* 0x0000001f02000819 */ /* 0x002fe200000006ff */
[----:B------:R-:W-:Y:S02]  /*38f0*/  UIADD3 UR17, UPT, UPT, UR17, 0x1, URZ ;  /* 0x0000000111117890 */ /* 0x000fe4000fffe0ff */
[----:B------:R-:W-:Y:S01]  /*3900*/  UIADD3 UR15, UPT, UPT, UR15, -0x1, URZ ;  /* 0xffffffff0f0f7890 */ /* 0x000fe2000fffe0ff */
[----:B------:R2:W3:Y:S01]  /*3910*/  @P0 SYNCS.PHASECHK.TRANS64.TRYWAIT P2, [UR30], R0 ;  /* 0x00000000ff0005a7 */ /* 0x0004e2000804111e */
[----:B------:R-:W-:Y:S02]  /*3920*/  ULEA UR30, UR46, UR13, 0xa ;  /* 0x0000000d2e1e7291 */ /* 0x000fe4000f8e50ff */
[----:B------:R-:W-:Y:S02]  /*3930*/  UISETP.NE.AND UP0, UPT, UR17, UR16, UPT ;  /* 0x000000101100728c */ /* 0x000fe4000bf05270 */
[----:B------:R-:W-:Y:S02]  /*3940*/  UIADD3 UR42, UPT, UPT, UR30, 0x2, URZ ;  /* 0x000000021e2a7890 */ /* 0x000fe4000fffe0ff */
[----:B------:R-:W-:Y:S02]  /*3950*/  UIADD3 UR38, UPT, UPT, UR30, 0x4, URZ ;  /* 0x000000041e267890 */ /* 0x000fe4000fffe0ff */
[----:B------:R-:W-:Y:S01]  /*3960*/  UIADD3 UR34, UPT, UPT, UR30, 0x6, URZ ;  /* 0x000000061e227890 */ /* 0x000fe2000fffe0ff */
[----:B------:R-:W-:Y:S01]  /*3970*/  UMOV UR33, 0x40004040 ;  /* 0x4000404000217882 */ /* 0x000fe20000000000 */
[----:B------:R-:W-:Y:S01]  /*3980*/  UMOV UR31, 0x40004040 ;  /* 0x40004040001f7882 */ /* 0x000fe20000000000 */
[----:B------:R-:W-:Y:S01]  /*3990*/  UMOV UR45, 0x40004040 ;  /* 0x40004040002d7882 */ /* 0x000fe20000000000 */
[----:B------:R2:W-:Y:S01]  /*39a0*/  UTCQMMA.2CTA gdesc[UR30], gdesc[UR32], tmem[UR10], tmem[UR28], idesc[UR29], UP3 ;  /* 0x00ff1c201e0075ea */ /* 0x0005e20009a0030a */
[----:B------:R-:W-:Y:S01]  /*39b0*/  UPLOP3.LUT UP3, UPT, UPT, UPT, UPT, 0x80, 0x8 ;  /* 0x000000000008789c */ /* 0x000fe20003f6f070 */
[----:B------:R-:W-:Y:S01]  /*39c0*/  UMOV UR43, 0x40004040 ;  /* 0x40004040002b7882 */ /* 0x000fe20000000000 */
[----:B------:R-:W-:Y:S01]  /*39d0*/  UMOV UR41, 0x40004040 ;  /* 0x4000404000297882 */ /* 0x000fe20000000000 */
[----:B------:R2:W-:Y:S01]  /*39e0*/  UTCQMMA.2CTA gdesc[UR42], gdesc[UR44], tmem[UR10], tmem[UR26], idesc[UR27], UPT ;  /* 0x00ff1a2c2a0075ea */ /* 0x0005e2000ba0030a */
[----:B------:R-:W-:Y:S01]  /*39f0*/  UMOV UR39, 0x40004040 ;  /* 0x4000404000277882 */ /* 0x000fe20000000000 */
[----:B------:R-:W-:Y:S01]  /*3a00*/  UMOV UR37, 0x40004040 ;  /* 0x4000404000257882 */ /* 0x000fe20000000000 */
[----:B------:R-:W-:Y:S01]  /*3a10*/  UMOV UR35, 0x40004040 ;  /* 0x4000404000237882 */ /* 0x000fe20000000000 */
[----:B------:R2:W-:Y:S01]  /*3a20*/  UTCQMMA.2CTA gdesc[UR38], gdesc[UR40], tmem[UR10], tmem[UR24], idesc[UR25], UPT ;  /* 0x00ff1828260075ea */ /* 0x0005e2000ba0030a */
[----:B------:R2:W-:Y:S01]  /*3a30*/  UTCQMMA.2CTA gdesc[UR34], gdesc[UR36], tmem[UR10], tmem[UR22], idesc[UR23], UPT ;  /* 0x00ff1624220075ea */ /* 0x0005e2000ba0030a */
[----:B------:R2:W-:Y:S01]  /*3a40*/  UTCBAR.2CTA.MULTICAST [UR8], URZ, UR12 ;  /* 0x000000ff080073e9 */ /* 0x0005e2000820080c */
[----:B------:R-:W-:Y:S01]  /*3a50*/  UMOV UR46, UR18 ;  /* 0x00000012002e7c82 */ /* 0x000fe20008000000 */
[----:B------:R-:W-:Y:S05]  /*3a60*/  BRA.U UP0, `(.L_x_74) ;  /* 0xfffffffd00507547 */ /* 0x000fea000b83ffff */
.L_x_71:
[----:B------:R-:W-:Y:S01]  /*3a70*/  UIADD3 UR9, UPT, UPT, UR9, 0xc0, URZ ;  /* 0x000000c009097890 */ /* 0x000fe2000fffe0ff */
[----:B------:R-:W-:-:S08]  /*3a80*/  UMOV UR17, UR16 ;  /* 0x0000001000117c82 */ /* 0x000fd00008000000 */
[----:B------:R4:W-:Y:S01]  /*3a90*/  UTCBAR.2CTA.MULTICAST [UR9], URZ, UR11 ;  /* 0x000000ff090073e9 */ /* 0x0009e2000820080b */
[----:B------:R-:W-:Y:S02]  /*3aa0*/  NOP ;  /* 0x0000000000007918 */ /* 0x000fe40000000000 */
.L_x_69:
[----:B------:R-:W-:Y:S01]  /*3ab0*/  UIADD3 UR19, UPT, UPT, UR19, 0x1, URZ ;  /* 0x0000000113137890 */ /* 0x000fe2000fffe0ff */
[----:B------:R-:W-:-:S03]  /*3ac0*/  ISETP.NE.AND P0, PT, R8, 0x2, PT ;  /* 0x000000020800780c */ /* 0x000fc60003f05270 */
[----:B------:R-:W-:Y:S01]  /*3ad0*/  UISETP.NE.AND UP0, UPT, UR19, 0x2, UPT ;  /* 0x000000021300788c */ /* 0x000fe2000bf05270 */
[----:B-12---:R-:W-:Y:S02]  /*3ae0*/  SEL R0, RZ, 0x1, P0 ;  /* 0x00000001ff007807 */ /* 0x006fe40000000000 */
[----:B------:R-:W-:Y:S01]  /*3af0*/  SEL R8, R8, RZ, P0 ;  /* 0x000000ff08087207 */ /* 0x000fe20000000000 */
[----:B------:R-:W-:Y:S01]  /*3b00*/  USEL UR8, URZ, 0x1, UP0 ;  /* 0x00000001ff087887 */ /* 0x000fe20008000000 */
[----:B------:R-:W-:Y:S01]  /*3b10*/  LOP3.LUT R3, R3, R0, RZ, 0x3c, !PT ;  /* 0x0000000003037212 */ /* 0x000fe200078e3cff */
[----:B------:R-:W-:-:S04]  /*3b20*/  USEL UR19, UR19, URZ, UP0 ;  /* 0x000000ff13137287 */ /* 0x000fc80008000000 */
[----:B------:R-:W-:Y:S01]  /*3b30*/  LOP3.LUT R9, R9, UR8, RZ, 0x3c, !PT ;  /* 0x0000000809097c12 */ /* 0x000fe2000f8e3cff */
[----:B------:R-:W-:Y:S07]  /*3b40*/  @P1 BRA `(.L_x_75) ;  /* 0xfffffff800881947 */ /* 0x000fee000383ffff */
[----:B------:R-:W1:Y:S01]  /*3b50*/  S2UR UR6, SR_CgaCtaId ;  /* 0x00000000000679c3 */ /* 0x000e620000008800 */
[----:B------:R-:W-:Y:S01]  /*3b60*/  ELECT P0, URZ, PT ;  /* 0x0000000000ff782f */ /* 0x000fe20003800000 */
[----:B------:R-:W-:Y:S01]  /*3b70*/  HFMA2 R0, -RZ, RZ, 0, 5.9604644775390625e-08 ;  /* 0x00000001ff007431 */ /* 0x000fe200000001ff */
[----:B------:R-:W-:-:S05]  /*3b80*/  UMOV UR8, 0x40 ;  /* 0x0000004000087882 */ /* 0x000fca0000000000 */
[----:B------:R-:W-:Y:S01]  /*3b90*/  UVIRTCOUNT.DEALLOC.SMPOOL 0x80 ;  /* 0x000000800000784c */ /* 0x000fe20000000000 */
[----:B------:R-:W-:Y:S02]  /*3ba0*/  UISETP.NE.AND UP0, UPT, UR5, URZ, UPT ;  /* 0x000000ff0500728c */ /* 0x000fe4000bf05270 */
[----:B-1----:R-:W-:-:S09]  /*3bb0*/  ULEA UR6, UR6, UR8, 0x18 ;  /* 0x0000000806067291 */ /* 0x002fd2000f8ec0ff */
[----:B------:R1:W-:Y:S01]  /*3bc0*/  @P0 STS.U8 [UR6+0x1c], R0 ;  /* 0x00001c00ff000988 */ /* 0x0003e20008000006 */
[----:B------:R-:W-:Y:S05]  /*3bd0*/  BRA.U UP0, `(.L_x_76) ;  /* 0x0000000100587547 */ /* 0x000fea000b800000 */
[----:B------:R-:W-:Y:S01]  /*3be0*/  UIADD3 UR8, UPT, UPT, UR7, 0xd0, URZ ;  /* 0x000000d007087890 */ /* 0x000fe2000fffe0ff */
[----:B------:R-:W-:-:S03]  /*3bf0*/  SHF.L.U32 R3, R9, 0x1f, RZ ;  /* 0x0000001f09037819 */ /* 0x000fc600000006ff */
[----:B------:R-:W-:-:S09]  /*3c00*/  ULEA UR5, UR19, UR8, 0x3 ;  /* 0x0000000813057291 */ /* 0x000fd2000f8e18ff */
[----:B------:R-:W2:Y:S02]  /*3c10*/  SYNCS.PHASECHK.TRANS64.TRYWAIT P0, [UR5], R3 ;  /* 0x00000003ff0075a7 */ /* 0x000ea40008001105 */
[----:B--2---:R-:W-:Y:S05]  /*3c20*/  @!P0 BRA `(.L_x_77) ;  /* 0x0000008000948947 */ /* 0x004fea0003800000 */
.L_x_170:
[----:B----4-:R-:W-:-:S04]  /*3c30*/  UIADD3 UR9, UPT, UPT, UR19, 0x1, URZ ;  /* 0x0000000113097890 */ /* 0x010fc8000fffe0ff */
[----:B------:R-:W-:-:S04]  /*3c40*/  UISETP.NE.AND UP1, UPT, UR9, 0x2, UPT ;  /* 0x000000020900788c */ /* 0x000fc8000bf25270 */
[----:B------:R-:W-:Y:S02]  /*3c50*/  USEL UR5, URZ, 0x1, UP1 ;  /* 0x00000001ff057887 */ /* 0x000fe40008800000 */
[----:B------:R-:W-:-:S04]  /*3c60*/  USEL UR9, UR9, URZ, UP1 ;  /* 0x000000ff09097287 */ /* 0x000fc80008800000 */
[----:B------:R-:W-:Y:S01]  /*3c70*/  ULEA UR9, UR9, UR8, 0x3 ;  /* 0x0000000809097291 */ /* 0x000fe2000f8e18ff */
[----:B-1----:R-:W-:-:S04]  /*3c80*/  LOP3.LUT R3, R9, UR5, RZ, 0x3c, !PT ;  /* 0x0000000509037c12 */ /* 0x002fc8000f8e3cff */
[----:B------:R-:W-:Y:S01]  /*3c90*/  SHF.L.U32 R3, R3, 0x1f, RZ ;  /* 0x0000001f03037819 */ /* 0x000fe200000006ff */
[----:B------:R-:W-:-:S04]  /*3ca0*/  IMAD.U32 R0, RZ, RZ, UR9 ;  /* 0x00000009ff007e24 */ /* 0x000fc8000f8e00ff */
[----:B------:R1:W2:Y:S03]  /*3cb0*/  SYNCS.PHASECHK.TRANS64.TRYWAIT P0, [R0+URZ], R3 ;  /* 0x00000003000075a7 */ /* 0x0002a600080011ff */
[----:B--2---:R-:W-:Y:S05]  /*3cc0*/  @!P0 NANOSLEEP.SYNCS 0x989680 ;  /* 0x009896800000895d */ /* 0x004fea0003900000 */
[----:B------:R-:W2:Y:S02]  /*3cd0*/  @!P0 SYNCS.PHASECHK.TRANS64 P0, [R0+URZ], R3 ;  /* 0x00000003000085a7 */ /* 0x000ea400080010ff */
[----:B--2---:R-:W-:Y:S05]  /*3ce0*/  @P0 BRA `(.L_x_78) ;  /* 0x0000000000200947 */ /* 0x004fea0003800000 */
.L_x_79:
[----:B--2---:R2:W4:Y:S02]  /*3cf0*/  SYNCS.PHASECHK.TRANS64.TRYWAIT P0, [R0+URZ], R3 ;  /* 0x00000003000075a7 */ /* 0x00452400080011ff */
[----:B----4-:R-:W-:Y:S05]  /*3d00*/  @!P0 NANOSLEEP.SYNCS 0x989680 ;  /* 0x009896800000895d */ /* 0x010fea0003900000 */
[----:B------:R-:W4:Y:S02]  /*3d10*/  @!P0 SYNCS.PHASECHK.TRANS64 P0, [R0+URZ], R3 ;  /* 0x00000003000085a7 */ /* 0x000f2400080010ff */
[----:B----4-:R-:W-:Y:S05]  /*3d20*/  @!P0 BRA `(.L_x_79) ;  /* 0xfffffffc00f08947 */ /* 0x010fea000383ffff */
[----:B------:R-:W-:Y:S05]  /*3d30*/  BRA `(.L_x_78) ;  /* 0x00000000000c7947 */ /* 0x000fea0003800000 */
.L_x_76:
[----:B------:R-:W-:-:S04]  /*3d40*/  UIADD3 UR5, UPT, UPT, UR7, 0x100, URZ ;  /* 0x0000010007057890 */ /* 0x000fc8000fffe0ff */
[----:B------:R-:W-:-:S09]  /*3d50*/  UPRMT UR5, UR4, 0x654, UR5 ;  /* 0x0000065404057896 */ /* 0x000fd20008000005 */
[----:B------:R-:W-:Y:S03]  /*3d60*/  SYNCS.ARRIVE.TRANS64.RED.A1T0 RZ, [UR5], RZ ;  /* 0x000000ffffff79a7 */ /* 0x000fe60008100405 */
.L_x_78:
[----:B-12---:R-:W-:Y:S01]  /*3d70*/  SHF.L.U32 R3, RZ, 0x1f, RZ ;  /* 0x0000001fff037819 */ /* 0x006fe200000006ff */
[----:B------:R-:W-:Y:S01]  /*3d80*/  UIADD3 UR5, UPT, UPT, UR7, 0x100, URZ ;  /* 0x0000010007057890 */ /* 0x000fe2000fffe0ff */
[----:B------:R-:W-:Y:S02]  /*3d90*/  PLOP3.LUT P0, PT, PT, PT, UP0, 0x80, 0x8 ;  /* 0x000000000008781c */ /* 0x000fe40003f0f008 */
[----:B------:R-:W1:Y:S02]  /*3da0*/  SYNCS.PHASECHK.TRANS64.TRYWAIT P1, [UR7+0x100], R3 ;  /* 0x00010003ff0075a7 */ /* 0x000e640008021107 */
[----:B-1----:R-:W-:Y:S09]  /*3db0*/  @!P1 BRA `(.L_x_80) ;  /* 0x0000008000489947 */ /* 0x002ff20003800000 */
.L_x_172:
[----:B------:R-:W-:Y:S01]  /*3dc0*/  @!UP0 UPRMT UR5, UR4, 0x654, UR5 ;  /* 0x0000065404058896 */ /* 0x000fe20008000005 */
[----:B------:R-:W-:Y:S02]  /*3dd0*/  UMOV UR8, 0xffff ;  /* 0x0000ffff00087882 */ /* 0x000fe40000000000 */
[----:B------:R-:W-:-:S06]  /*3de0*/  UMOV UR4, 0x1 ;  /* 0x0000000100047882 */ /* 0x000fcc0000000000 */
[----:B------:R-:W-:Y:S01]  /*3df0*/  @!P0 SYNCS.ARRIVE.TRANS64.RED.A1T0 RZ, [UR5], RZ ;  /* 0x000000ffffff89a7 */ /* 0x000fe20008100405 */
[----:B------:R-:W-:Y:S01]  /*3e00*/  NOP ;  /* 0x0000000000007918 */ /* 0x000fe20000000000 */
[----:B-1----:R-:W1:Y:S01]  /*3e10*/  LDS R0, [UR6+0x14] ;  /* 0x00001406ff007984 */ /* 0x002e620008000800 */
[----:B------:R-:W-:-:S04]  /*3e20*/  ULOP3.LUT UR5, UR21, 0xffff, URZ, 0xc0, !UPT ;  /* 0x0000ffff15057892 */ /* 0x000fc8000f8ec0ff */
[----:B------:R-:W-:-:S04]  /*3e30*/  USHF.R.U32.HI UR5, URZ, 0x5, UR5 ;  /* 0x00000005ff057899 */ /* 0x000fc80008011605 */
[----:B------:R-:W-:Y:S02]  /*3e40*/  USHF.L.U32 UR8, UR8, UR5, URZ ;  /* 0x0000000508087299 */ /* 0x000fe400080006ff */
[----:B------:R-:W-:-:S04]  /*3e50*/  USHF.L.U32 UR4, UR4, UR5, URZ ;  /* 0x0000000504047299 */ /* 0x000fc800080006ff */
[----:B-1----:R-:W-:-:S04]  /*3e60*/  LOP3.LUT R0, R0, UR8, RZ, 0xc0, !PT ;  /* 0x0000000800007c12 */ /* 0x002fc8000f8ec0ff */
[----:B------:R-:W-:-:S13]  /*3e70*/  ISETP.NE.AND P0, PT, R0, UR8, PT ;  /* 0x0000000800007c0c */ /* 0x000fda000bf05270 */
[----:B------:R-:W-:Y:S05]  /*3e80*/  @P0 BRA `(.L_x_81) ;  /* 0x0000000000580947 */ /* 0x000fea0003800000 */
[----:B------:R-:W1:Y:S02]  /*3e90*/  LDS R0, [UR6+0x18] ;  /* 0x00001806ff007984 */ /* 0x000e640008000800 */
[----:B-1----:R-:W-:-:S04]  /*3ea0*/  LOP3.LUT R0, R0, UR4, RZ, 0xc0, !PT ;  /* 0x0000000400007c12 */ /* 0x002fc8000f8ec0ff */
[----:B------:R-:W-:-:S13]  /*3eb0*/  ISETP.NE.AND P0, PT, R0, UR4, PT ;  /* 0x0000000400007c0c */ /* 0x000fda000bf05270 */
[----:B------:R-:W-:Y:S05]  /*3ec0*/  @P0 BRA `(.L_x_82) ;  /* 0x00000000003c0947 */ /* 0x000fea0003800000 */
[----:B------:R-:W1:Y:S01]  /*3ed0*/  S2R R2, SR_LANEID ;  /* 0x0000000000027919 */ /* 0x000e620000000000 */
[----:B------:R-:W-:Y:S01]  /*3ee0*/  ULOP3.LUT UR8, URZ, UR8, URZ, 0x33, !UPT ;  /* 0x00000008ff087292 */ /* 0x000fe2000f8e33ff */
[----:B------:R-:W-:Y:S01]  /*3ef0*/  LOP3.LUT R4, RZ, UR4, RZ, 0x33, !PT ;  /* 0x00000004ff047c12 */ /* 0x000fe2000f8e33ff */
[----:B------:R-:W-:Y:S02]  /*3f00*/  VOTEU.ANY UR7, UPT, PT ;  /* 0x0000000000077886 */ /* 0x000fe400038e0100 */
[----:B------:R-:W-:Y:S01]  /*3f10*/  UFLO.U32 UR7, UR7 ;  /* 0x00000007000772bd */ /* 0x000fe200080e0000 */
[----:B------:R-:W2:Y:S01]  /*3f20*/  REDUX UR4, R4 ;  /* 0x00000000040473c4 */ /* 0x000ea20000000000 */
[----:B------:R-:W-:-:S06]  /*3f30*/  IMAD.U32 R0, RZ, RZ, UR8 ;  /* 0x00000008ff007e24 */ /* 0x000fcc000f8e00ff */
[----:B------:R1:W-:Y:S01]  /*3f40*/  UTCATOMSWS.AND URZ, UR8 ;  /* 0x0000000800ff79e3 */ /* 0x0003e20008000000 */
[----:B------:R-:W3:Y:S01]  /*3f50*/  REDUX UR5, R0 ;  /* 0x00000000000573c4 */ /* 0x000ee20000000000 */
[----:B-1----:R-:W-:Y:S01]  /*3f60*/  ISETP.EQ.U32.AND P0, PT, R2, UR7, PT ;  /* 0x0000000702007c0c */ /* 0x002fe2000bf02070 */
[----:B--2---:R-:W-:Y:S01]  /*3f70*/  IMAD.U32 R2, RZ, RZ, UR4 ;  /* 0x00000004ff027e24 */ /* 0x004fe2000f8e00ff */
[----:B---3--:R-:W-:-:S11]  /*3f80*/  MOV R3, UR5 ;  /* 0x0000000500037c02 */ /* 0x008fd60008000f00 */
[----:B------:R1:W-:Y:S04]  /*3f90*/  @P0 ATOMS.AND RZ, [UR6+0x14], R3 ;  /* 0x00001403ffff098c */ /* 0x0003e8000a800006 */
[----:B------:R1:W-:Y:S01]  /*3fa0*/  @P0 ATOMS.AND RZ, [UR6+0x18], R2 ;  /* 0x00001802ffff098c */ /* 0x0003e2000a800006 */
[----:B------:R-:W-:Y:S05]  /*3fb0*/  BRA `(.L_x_83) ;  /* 0x0000000000147947 */ /* 0x000fea0003800000 */
.L_x_82:
[----:B------:R-:W-:Y:S02]  /*3fc0*/  MOV R2, 0x3fe0 ;  /* 0x00003fe000027802 */ /* 0x000fe40000000f00 */
[----:B---345:R-:W-:Y:S05]  /*3fd0*/  CALL.REL.NOINC `($__internal_0_$__cuda_sm10x_tcgen05_guardrail_trap_col_being_dealloced_not_returned_by_alloc) ;  /* 0x0000008400247944 */ /* 0x038fea0003c00000 */
[----:B------:R-:W-:Y:S05]  /*3fe0*/  BRA `(.L_x_83) ;  /* 0x0000000000087947 */ /* 0x000fea0003800000 */
.L_x_81:
[----:B------:R-:W-:Y:S02]  /*3ff0*/  MOV R2, 0x4010 ;  /* 0x0000401000027802 */ /* 0x000fe40000000f00 */
[----:B---345:R-:W-:Y:S05]  /*4000*/  CALL.REL.NOINC `($__internal_2_$__cuda_sm10x_tcgen05_guardrail_trap_unallocated_columns_being_dealloced) ;  /* 0x0000008400307944 */ /* 0x038fea0003c00000 */
.L_x_83:
[----:B------:R-:W-:Y:S01]  /*4010*/  NOP ;  /* 0x0000000000007918 */ /* 0x000fe20000000000 */
[----:B----4-:R-:W-:Y:S05]  /*4020*/  EXIT ;  /* 0x000000000000794d */ /* 0x010fea0003800000 */
.L_x_56:
[----:B------:R-:W-:-:S09]  /*4030*/  UISETP.NE.OR UP5, UPT, UR10, 0x3, !UP5 ;  /* 0x000000030a00788c */ /* 0x000fd2000efa5670 */
[----:B------:R-:W-:Y:S05]  /*4040*/  BRA.U UP5, `(.L_x_84) ;  /* 0x0000001105147547 */ /* 0x000fea000b800000 */
[----:B------:R-:W1:Y:S01]  /*4050*/  LDC R0, c[0x0][0xb30] ;  /* 0x0002cc00ff007b82 */ /* 0x000e620000000800 */
[----:B------:R-:W2:Y:S01]  /*4060*/  LDCU.64 UR8, c[0x0][0x888] ;  /* 0x00011100ff0877ac */ /* 0x000ea20008000a00 */
[----:B------:R-:W-:Y:S02]  /*4070*/  HFMA2 R29, -RZ, RZ, 0, 0 ;  /* 0x00000000ff1d7431 */ /* 0x000fe400000001ff */
[----:B------:R-:W-:Y:S01]  /*4080*/  IMAD.MOV.U32 R31, RZ, RZ, 0x1 ;  /* 0x00000001ff1f7424 */ /* 0x000fe200078e00ff */
[----:B------:R-:W-:Y:S01]  /*4090*/  MOV R23, 0x2000 ;  /* 0x0000200000177802 */ /* 0x000fe20000000f00 */
[----:B------:R-:W3:Y:S01]  /*40a0*/  LDCU.64 UR4, c[0x0][0x890] ;  /* 0x00011200ff0477ac */ /* 0x000ee20008000a00 */
[----:B------:R-:W-:Y:S01]  /*40b0*/  IMAD.MOV.U32 R30, RZ, RZ, RZ ;  /* 0x000000ffff1e7224 */ /* 0x000fe200078e00ff */
[----:B------:R-:W4:Y:S01]  /*40c0*/  LDC R19, c[0x0][0x370] ;  /* 0x0000dc00ff137b82 */ /* 0x000f220000000800 */
[----:B------:R-:W-:Y:S01]  /*40d0*/  UMOV UR7, 0x400 ;  /* 0x0000040000077882 */ /* 0x000fe20000000000 */
[----:B------:R-:W-:-:S02]  /*40e0*/  UPLOP3.LUT UP1, UPT, UPT, UPT, UPT, 0x40, 0x4 ;  /* 0x000000000004789c */ /* 0x000fc40003f2e870 */
[----:B------:R-:W-:-:S04]  /*40f0*/  ULEA UR7, UR37, UR7, 0x18 ;  /* 0x0000000725077291 */ /* 0x000fc8000f8ec0ff */
[----:B------:R-:W4:Y:S01]  /*4100*/  LDC R2, c[0x0][0xb0c] ;  /* 0x0002c300ff027b82 */ /* 0x000f220000000800 */
[----:B------:R-:W-:Y:S02]  /*4110*/  UIADD3 UR13, UPT, UPT, UR7, 0x68, URZ ;  /* 0x00000068070d7890 */ /* 0x000fe4000fffe0ff */
[----:B--2---:R-:W-:Y:S02]  /*4120*/  UISETP.NE.U32.AND UP2, UPT, UR8, URZ, UPT ;  /* 0x000000ff0800728c */ /* 0x004fe4000bf45070 */
[----:B------:R-:W-:Y:S02]  /*4130*/  UIADD3 UR33, UPT, UPT, UR7, 0x50, URZ ;  /* 0x0000005007217890 */ /* 0x000fe4000fffe0ff */
[----:B---3--:R-:W-:Y:S01]  /*4140*/  UISETP.NE.U32.AND UP3, UPT, UR4, URZ, UPT ;  /* 0x000000ff0400728c */ /* 0x008fe2000bf65070 */
[----:B------:R-:W2:Y:S01]  /*4150*/  LDC R18, c[0x0][0xb20] ;  /* 0x0002c800ff127b82 */ /* 0x000ea20000000800 */
[----:B-1----:R-:W-:Y:S01]  /*4160*/  ISETP.NE.AND P1, PT, R0, 0x1, PT ;  /* 0x000000010000780c */ /* 0x002fe20003f25270 */
[----:B------:R-:W-:-:S02]  /*4170*/  UISETP.NE.AND.EX UP2, UPT, UR9, URZ, UPT, UP2 ;  /* 0x000000ff0900728c */ /* 0x000fc4000bf45320 */
[----:B------:R-:W-:Y:S02]  /*4180*/  UIADD3 UR25, UPT, UPT, UR7, 0x58, URZ ;  /* 0x0000005807197890 */ /* 0x000fe4000fffe0ff */
[----:B------:R-:W-:Y:S02]  /*4190*/  UIADD3 UR17, UPT, UPT, UR7, 0x60, URZ ;  /* 0x0000006007117890 */ /* 0x000fe4000fffe0ff */
[----:B------:R-:W1:Y:S01]  /*41a0*/  LDC.64 R32, c[0x0][0x348] ;  /* 0x0000d200ff207b82 */ /* 0x000e620000000a00 */
[----:B------:R-:W-:Y:S02]  /*41b0*/  UPRMT UR13, UR37, 0x654, UR13 ;  /* 0x00000654250d7896 */ /* 0x000fe4000800000d */
[----:B------:R-:W-:-:S05]  /*41c0*/  UISETP.NE.AND.EX UP3, UPT, UR5, URZ, UPT, UP3 ;  /* 0x000000ff0500728c */ /* 0x000fca000bf65330 */
[----:B------:R-:W3:Y:S08]  /*41d0*/  LDC.64 R16, c[0x0][0xb10] ;  /* 0x0002c400ff107b82 */ /* 0x000ef00000000a00 */
[----:B------:R-:W1:Y:S08]  /*41e0*/  LDC.64 R6, c[0x0][0xb18] ;  /* 0x0002c600ff067b82 */ /* 0x000e700000000a00 */
[----:B------:R-:W1:Y:S08]  /*41f0*/  LDC.64 R4, c[0x0][0xb28] ;  /* 0x0002ca00ff047b82 */ /* 0x000e700000000a00 */
[----:B--2-4-:R-:W1:Y:S02]  /*4200*/  LDC R22, c[0x0][0x374] ;  /* 0x0000dd00ff167b82 */ /* 0x014e640000000800 */
.L_x_95:
[C---:B------:R-:W-:Y:S02]  /*4210*/  LEA R0, R30.reuse, UR7, 0x3 ;  /* 0x000000071e007c11 */ /* 0x040fe4000f8e18ff */
[----:B------:R-:W-:Y:S02]  /*4220*/  SHF.L.U32 R3, R29, 0x1f, RZ ;  /* 0x0000001f1d037819 */ /* 0x000fe400000006ff */
[----:B------:R-:W-:Y:S02]  /*4230*/  LEA R24, R30, UR7, 0x4 ;  /* 0x000000071e187c11 */ /* 0x000fe4000f8e20ff */
[----:B--2---:R-:W2:Y:S02]  /*4240*/  SYNCS.PHASECHK.TRANS64.TRYWAIT P0, [R0+URZ+0xa0], R3 ;  /* 0x0000a003000075a7 */ /* 0x004ea400080011ff */
[----:B--2---:R-:W-:Y:S05]  /*4250*/  @!P0 BRA `(.L_x_85) ;  /* 0x0000007c00388947 */ /* 0x004fea0003800000 */
.L_x_173:
[----:B------:R-:W-:Y:S01]  /*4260*/  ISETP.GE.AND P0, PT, R72, 0x1, PT ;  /* 0x000000014800780c */ /* 0x000fe20003f06270 */
[----:B------:R-:W4:Y:S01]  /*4270*/  LDS.128 R24, [R24+0x110] ;  /* 0x0001100018187984 */ /* 0x000f220000000c00 */
[----:B--2---:R-:W-:Y:S01]  /*4280*/  VIADD R0, R0, 0xb0 ;  /* 0x000000b000007836 */ /* 0x004fe20000000000 */
[----:B------:R-:W-:Y:S01]  /*4290*/  @!PT LDS RZ, [RZ] ;  /* 0x00000000fffff984 */ /* 0x000fe20000000800 */
[----:B------:R-:W-:Y:S01]  /*42a0*/  @!PT LDS RZ, [RZ] ;  /* 0x00000000fffff984 */ /* 0x000fe20000000800 */
[----:B------:R-:W-:Y:S01]  /*42b0*/  @!PT LDS RZ, [RZ] ;  /* 0x00000000fffff984 */ /* 0x000fe20000000800 */
[----:B------:R-:W-:Y:S01]  /*42c0*/  @!PT LDS RZ, [RZ] ;  /* 0x00000000fffff984 */ /* 0x000fe20000000800 */
[----:B------:R2:W-:Y:S06]  /*42d0*/  MEMBAR.ALL.CTA ;  /* 0x0000000000007992 */ /* 0x0005ec0000008000 */
[----:B--2---:R-:W2:Y:S01]  /*42e0*/  FENCE.VIEW.ASYNC.S ;  /* 0x00000000000073c6 */ /* 0x004ea20000000000 */
[----:B------:R-:W-:Y:S04]  /*42f0*/  PRMT R0, RZ, 0x654, R0 ;  /* 0x00000654ff007816 */ /* 0x000fe80000000000 */
[----:B--2---:R2:W-:Y:S01]  /*4300*/  SYNCS.ARRIVE.TRANS64.RED.A1T0 RZ, [R0+URZ], RZ ;  /* 0x000000ff00ff79a7 */ /* 0x0045e200081004ff */
[----:B----4-:R-:W-:Y:S11]  /*4310*/  LOP3.LUT P3, RZ, R26, 0x1, RZ, 0xc0, !PT ;  /* 0x000000011aff7812 */ /* 0x010ff6000786c0ff */
[----:B------:R-:W-:Y:S02]  /*4320*/  @!UPT UIADD3 URZ, UPT, UPT, URZ, URZ, URZ ;  /* 0x000000fffffff290 */ /* 0x000fe4000fffe0ff */
[----:B------:R-:W-:Y:S02]  /*4330*/  @P3 MOV R13, R24 ;  /* 0x00000018000d3202 */ /* 0x000fe40000000f00 */
[----:B------:R-:W-:Y:S01]  /*4340*/  @P3 LOP3.LUT R8, R25, 0xffff, RZ, 0xc0, !PT ;  /* 0x0000ffff19083812 */ /* 0x000fe200078ec0ff */
[----:B--2---:R-:W-:Y:S06]  /*4350*/  @!P0 BRA `(.L_x_86) ;  /* 0x0000000000a48947 */ /* 0x004fec0003800000 */
[----:B-1----:R-:W-:Y:S01]  /*4360*/  IMAD.HI.U32 R35, R22, R7, RZ ;  /* 0x0000000716237227 */ /* 0x002fe200078e00ff */
[----:B------:R-:W-:Y:S02]  /*4370*/  ISETP.NE.AND P0, PT, R6, 0x1, PT ;  /* 0x000000010600780c */ /* 0x000fe40003f05270 */
[----:B------:R-:W-:Y:S01]  /*4380*/  ISETP.NE.AND P2, PT, R72, 0x1, PT ;  /* 0x000000014800780c */ /* 0x000fe20003f45270 */
[----:B---3--:R-:W-:Y:S01]  /*4390*/  IMAD.HI.U32 R34, R19, R16, RZ ;  /* 0x0000001013227227 */ /* 0x008fe200078e00ff */
[----:B------:R-:W-:Y:S02]  /*43a0*/  SHF.R.U32.HI R35, RZ, R18, R35 ;  /* 0x00000012ff237219 */ /* 0x000fe40000011623 */
[----:B------:R-:W-:Y:S01]  /*43b0*/  ISETP.NE.AND P4, PT, R2, 0x1, PT ;  /* 0x000000010200780c */ /* 0x000fe20003f85270 */
[----:B------:R-:W-:Y:S01]  /*43c0*/  IMAD.HI.U32 R36, R13, R16, RZ ;  /* 0x000000100d247227 */ /* 0x000fe200078e00ff */
[----:B------:R-:W-:Y:S02]  /*43d0*/  SHF.R.U32.HI R34, RZ, R17, R34 ;  /* 0x00000011ff227219 */ /* 0x000fe40000011622 */
[----:B------:R-:W-:Y:S01]  /*43e0*/  SEL R3, R22, R35, !P0 ;  /* 0x0000002316037207 */ /* 0x000fe20004000000 */
[C---:B------:R-:W-:Y:S01]  /*43f0*/  IMAD.HI.U32 R35, R8.reuse, R7, RZ ;  /* 0x0000000708237227 */ /* 0x040fe200078e00ff */
[----:B------:R-:W-:Y:S02]  /*4400*/  SEL R11, R19, R34, !P4 ;  /* 0x00000022130b7207 */ /* 0x000fe40006000000 */
[----:B------:R-:W-:Y:S01]  /*4410*/  SHF.R.U32.HI R36, RZ, R17, R36 ;  /* 0x00000011ff247219 */ /* 0x000fe20000011624 */
[----:B------:R-:W-:Y:S01]  /*4420*/  IMAD.HI.U32 R38, R3, R4, RZ ;  /* 0x0000000403267227 */ /* 0x000fe200078e00ff */
[----:B------:R-:W-:Y:S03]  /*4430*/  SHF.R.U32.HI R35, RZ, R18, R35 ;  /* 0x00000012ff237219 */ /* 0x000fe60000011623 */
[----:B------:R-:W-:Y:S01]  /*4440*/  IMAD.HI.U32 R34, R11, R4, RZ ;  /* 0x000000040b227227 */ /* 0x000fe200078e00ff */
[----:B------:R-:W-:Y:S02]  /*4450*/  @P2 SHF.R.U32.HI R3, RZ, R5, R38 ;  /* 0x00000005ff032219 */ /* 0x000fe40000011626 */
[----:B------:R-:W-:Y:S02]  /*4460*/  SEL R9, R8, R35, !P0 ;  /* 0x0000002308097207 */ /* 0x000fe40004000000 */
[----:B------:R-:W-:Y:S01]  /*4470*/  @P2 SHF.R.U32.HI R11, RZ, R5, R34 ;  /* 0x00000005ff0b2219 */ /* 0x000fe20000011622 */
[C---:B------:R-:W-:Y:S01]  /*4480*/  IMAD R10, R72.reuse, R3, RZ ;  /* 0x00000003480a7224 */ /* 0x040fe200078e02ff */
[----:B------:R-:W-:Y:S01]  /*4490*/  SEL R3, R13, R36, !P4 ;  /* 0x000000240d037207 */ /* 0x000fe20006000000 */
[C---:B------:R-:W-:Y:S03]  /*44a0*/  IMAD.HI.U32 R14, R9.reuse, R4, RZ ;  /* 0x00000004090e7227 */ /* 0x040fe600078e00ff */
[----:B------:R-:W-:Y:S01]  /*44b0*/  ISETP.GE.AND P0, PT, R9, R10, PT ;  /* 0x0000000a0900720c */ /* 0x000fe20003f06270 */
[C---:B------:R-:W-:Y:S01]  /*44c0*/  IMAD R12, R72.reuse, R11, RZ ;  /* 0x0000000b480c7224 */ /* 0x040fe200078e02ff */
[-C--:B------:R-:W-:Y:S04]  /*44d0*/  SHF.R.U32.HI R14, RZ, R5.reuse, R14 ;  /* 0x00000005ff0e7219 */ /* 0x080fe8000001160e */
[----:B------:R-:W-:Y:S02]  /*44e0*/  ISETP.GE.OR P0, PT, R3, R12, P0 ;  /* 0x0000000c0300720c */ /* 0x000fe40000706670 */
[----:B------:R-:W-:Y:S05]  /*44f0*/  SEL R15, R9, R14, !P2 ;  /* 0x0000000e090f7207 */ /* 0x000fea0005000000 */
[----:B------:R-:W-:Y:S04]  /*4500*/  IMAD.MOV R14, RZ, RZ, -R15 ;  /* 0x000000ffff0e7224 */ /* 0x000fe800078e0a0f */
[----:B------:R-:W-:Y:S02]  /*4510*/  IMAD R14, R72, R14, R9 ;  /* 0x0000000e480e7224 */ /* 0x000fe400078e0209 */
[C---:B------:R-:W-:Y:S05]  /*4520*/  @!P0 IMAD.HI.U32 R10, R3.reuse, R4, RZ ;  /* 0x00000004030a8227 */ /* 0x040fea00078e00ff */
[----:B------:R-:W-:Y:S04]  /*4530*/  @!P0 SHF.R.U32.HI R10, RZ, R5, R10 ;  /* 0x00000005ff0a8219 */ /* 0x000fe8000001160a */
[----:B------:R-:W-:Y:S01]  /*4540*/  @!P0 SEL R0, R3, R10, !P2 ;  /* 0x0000000a03008207 */ /* 0x000fe20005000000 */
[----:B------:R-:W-:Y:S03]  /*4550*/  IMAD.MOV R10, RZ, RZ, -R3 ;  /* 0x000000ffff0a7224 */ /* 0x000fe600078e0a03 */
[----:B------:R-:W-:Y:S01]  /*4560*/  @!P0 IADD3 R15, PT, PT, R15, -R0, RZ ;  /* 0x800000000f0f8210 */ /* 0x000fe20007ffe0ff */
[----:B------:R-:W-:Y:S01]  /*4570*/  @!P0 IMAD R0, R11, R14, R0 ;  /* 0x0000000e0b008224 */ /* 0x000fe200078e0200 */
[----:B------:R-:W-:Y:S01]  /*4580*/  IADD3 R11, PT, PT, -R9, RZ, RZ ;  /* 0x000000ff090b7210 */ /* 0x000fe20007ffe1ff */
[----:B------:R-:W-:Y:S02]  /*4590*/  IMAD R13, R2, R10, R13 ;  /* 0x0000000a020d7224 */ /* 0x000fe400078e020d */
[----:B------:R-:W-:Y:S02]  /*45a0*/  @!P0 IMAD R9, R15, R72, R3 ;  /* 0x000000480f098224 */ /* 0x000fe400078e0203 */
[----:B------:R-:W-:Y:S02]  /*45b0*/  @!P0 IMAD.MOV.U32 R3, RZ, RZ, R0 ;  /* 0x000000ffff038224 */ /* 0x000fe400078e0000 */
[----:B------:R-:W-:Y:S02]  /*45c0*/  IMAD R8, R6, R11, R8 ;  /* 0x0000000b06087224 */ /* 0x000fe400078e0208 */
[----:B------:R-:W-:Y:S02]  /*45d0*/  IMAD R13, R3, R2, R13 ;  /* 0x00000002030d7224 */ /* 0x000fe400078e020d */
[----:B------:R-:W-:Y:S02]  /*45e0*/  IMAD R8, R9, R6, R8 ;  /* 0x0000000609087224 */ /* 0x000fe400078e0208 */
.L_x_86:
[----:B------:R-:W-:Y:S05]  /*45f0*/  BRA.U UP1, `(.L_x_87) ;  /* 0x0000000101107547 */ /* 0x000fea000b800000 */
[----:B------:R-:W-:Y:S04]  /*4600*/  MOV R0, UR6 ;  /* 0x0000000600007c02 */ /* 0x000fe80008000f00 */
[----:B------:R-:W-:Y:S04]  /*4610*/  SHF.L.U32 R3, R0, 0x1f, RZ ;  /* 0x0000001f00037819 */ /* 0x000fe800000006ff */
[----:B------:R-:W2:Y:S02]  /*4620*/  SYNCS.PHASECHK.TRANS64.TRYWAIT P0, [UR7+0x98], R3 ;  /* 0x00009803ff0075a7 */ /* 0x000ea40008001107 */
[----:B--2---:R-:W-:Y:S05]  /*4630*/  @!P0 BRA `(.L_x_88) ;  /* 0x0000007800548947 */ /* 0x004fea0003800000 */
.L_x_87:
[----:B------:R-:W-:Y:S02]  /*4640*/  R2UR UR35, R21 ;  /* 0x00000000152372ca */ /* 0x000fe400000e0000 */
[----:B------:R-:W-:Y:S02]  /*4650*/  R2UR UR34, R20 ;  /* 0x00000000142272ca */ /* 0x000fe400000e0000 */
[----:B------:R-:W-:Y:S02]  /*4660*/  ISETP.NE.U32.AND P2, PT, RZ, UR4, PT ;  /* 0x00000004ff007c0c */ /* 0x000fe4000bf45070 */
[----:B------:R-:W-:Y:S02]  /*4670*/  SHF.L.U32 R12, R31, 0x1f, RZ ;  /* 0x0000001f1f0c7819 */ /* 0x000fe400000006ff */
[----:B------:R-:W-:Y:S05]  /*4680*/  ISETP.NE.AND.EX P2, PT, RZ, UR5, PT, P2 ;  /* 0x00000005ff007c0c */ /* 0x000fea000bf45320 */
[----:B------:R-:W-:Y:S02]  /*4690*/  USHF.L.U32 UR35, UR35, 0x7, URZ ;  /* 0x0000000723237899 */ /* 0x000fe400080006ff */
[----:B------:R-:W-:Y:S01]  /*46a0*/  USHF.L.U32 UR34, UR34, 0x8, URZ ;  /* 0x0000000822227899 */ /* 0x000fe200080006ff */
[----:B------:R-:W-:Y:S11]  /*46b0*/  BRA.U !UP3, `(.L_x_89) ;  /* 0x000000010b347547 */ /* 0x000ff6000b800000 */
[----:B------:R-:W-:Y:S01]  /*46c0*/  UPLOP3.LUT UP0, UPT, UPT, UPT, UP2, 0x80, 0x8 ;  /* 0x000000000008789c */ /* 0x000fe20003f0f020 */
[----:B--2---:R-:W-:Y:S02]  /*46d0*/  HFMA2 R0, -RZ, RZ, 0, 5.9604644775390625e-08 ;  /* 0x00000001ff007431 */ /* 0x004fe400000001ff */
[----:B------:R-:W-:Y:S03]  /*46e0*/  IMAD.MOV.U32 R171, RZ, RZ, 0x1 ;  /* 0x00000001ffab7424 */ /* 0x000fe600078e00ff */
[----:B------:R-:W-:Y:S05]  /*46f0*/  PLOP3.LUT P0, PT, PT, PT, UP0, 0x80, 0x8 ;  /* 0x000000000008781c */ /* 0x000fea0003f0f008 */
[----:B------:R-:W2:Y:S01]  /*4700*/  @UP0 LDCU.64 UR10, c[0x0][0x888] ;  /* 0x00011100ff0a07ac */ /* 0x000ea20008000a00 */
[----:B------:R-:W-:Y:S07]  /*4710*/  @UP0 UIMAD UR8, UR36, UR4, URZ ;  /* 0x00000004240802a4 */ /* 0x000fee000f8e02ff */
[----:B------:R-:W-:Y:S01]  /*4720*/  @!P0 PRMT R171, R0, 0x7610, R171 ;  /* 0x0000761000ab8816 */ /* 0x000fe200000000ab */
[----:B--2---:R-:W-:Y:S03]  /*4730*/  @UP0 UIMAD.WIDE UR10, UR8, 0x4, UR10 ;  /* 0x00000004080a08a5 */ /* 0x004fe6000f8e020a */
[----:B------:R-:W2:Y:S03]  /*4740*/  @!UP0 LDCU UR8, c[0x0][0x880] ;  /* 0x00011000ff0887ac */ /* 0x000ea60008000800 */
[----:B------:R-:W-:Y:S01]  /*4750*/  IMAD.U32 R10, RZ, RZ, UR10 ;  /* 0x0000000aff0a7e24 */ /* 0x000fe2000f8e00ff */
[----:B------:R-:W-:Y:S05]  /*4760*/  MOV R11, UR11 ;  /* 0x0000000b000b7c02 */ /* 0x000fea0008000f00 */
[----:B-----5:R4:W5:Y:S02]  /*4770*/  @P0 LDG.E R81, desc[UR46][R10.64] ;  /* 0x0000002e0a510981 */ /* 0x020964000c1e1900 */
[----:B--2-4-:R-:W-:Y:S07]  /*4780*/  @!P0 IMAD.U32 R81, RZ, RZ, UR8 ;  /* 0x00000008ff518e24 */ /* 0x014fee000f8e00ff */
.L_x_89:
[----:B-----5:R-:W-:Y:S01]  /*4790*/  @!P2 FSETP.EQ.AND P0, PT, R81, RZ, PT ;  /* 0x000000ff5100a20b */ /* 0x020fe20003f02000 */
[----:B------:R-:W-:Y:S01]  /*47a0*/  @!UPT UIADD3 URZ, UPT, UPT, URZ, URZ, URZ ;  /* 0x000000fffffff290 */ /* 0x000fe2000fffe0ff */
[----:B------:R-:W-:Y:S11]  /*47b0*/  @!P2 BRA `(.L_x_90) ;  /* 0x000000000014a947 */ /* 0x000ff60003800000 */
[----:B------:R-:W-:Y:S02]  /*47c0*/  LOP3.LUT P2, RZ, R171, 0xff, RZ, 0xc0, !PT ;  /* 0x000000ffabff7812 */ /* 0x000fe4000784c0ff */
[----:B------:R-:W-:Y:S04]  /*47d0*/  PLOP3.LUT P0, PT, PT, PT, UP0, 0x80, 0x8 ;  /* 0x000000000008781c */ /* 0x000fe80003f0f008 */
[----:B------:R-:W-:Y:S07]  /*47e0*/  PLOP3.LUT P0, PT, P0, PT, PT, 0x8, 0x80 ;  /* 0x000000000080781c */ /* 0x000fee000070e170 */
[----:B------:R-:W-:Y:S11]  /*47f0*/  @P2 FSETP.EQ.AND P0, PT, R81, RZ, PT ;  /* 0x000000ff5100220b */ /* 0x000ff60003f02000 */
[----:B------:R-:W-:Y:S02]  /*4800*/  @!UPT UIADD3 URZ, UPT, UPT, URZ, URZ, URZ ;  /* 0x000000fffffff290 */ /* 0x000fe4000fffe0ff */
.L_x_90:
[----:B------:R-:W4:Y:S01]  /*4810*/  SYNCS.PHASECHK.TRANS64.TRYWAIT P2, [UR7+0x70], R12 ;  /* 0x0000700cff0075a7 */ /* 0x000f220008041107 */
[----:B------:R-:W-:Y:S04]  /*4820*/  ELECT P4, URZ, PT ;  /* 0x0000000000ff782f */ /* 0x000fe80003880000 */
[----:B------:R-:W-:Y:S11]  /*4830*/  PLOP3.LUT P4, PT, P0, P4, PT, 0xf2, 0x2f ;  /* 0x00000000002f781c */ /* 0x000ff60000789e72 */
[----:B------:R-:W-:Y:S02]  /*4840*/  @!UPT UIADD3 URZ, UPT, UPT, URZ, URZ, URZ ;  /* 0x000000fffffff290 */ /* 0x000fe4000fffe0ff */
[----:B-1----:R-:W-:Y:S05]  /*4850*/  @!P4 IADD3 R9, P0, PT, R32, 0x580, RZ ;  /* 0x000005802009c810 */ /* 0x002fea0007f1e0ff */
[----:B--2---:R-:W-:Y:S01]  /*4860*/  @!P4 IMAD.X R0, RZ, RZ, R33, P0 ;  /* 0x000000ffff00c224 */ /* 0x004fe200000e0621 */
[----:B----4-:R-:W-:Y:S07]  /*4870*/  @!P2 BRA `(.L_x_91) ;  /* 0x0000007400dca947 */ /* 0x010fee0003800000 */
.L_x_176:
[----:B------:R-:W-:Y:S01]  /*4880*/  @!P4 R2UR UR8, R0 ;  /* 0x000000000008c2ca */ /* 0x000fe200000e0000 */
[----:B------:R-:W-:Y:S01]  /*4890*/  VOTEU.ALL UP1, P4 ;  /* 0x0000000000ff7886 */ /* 0x000fe20002020000 */
[----:B------:R-:W-:Y:S01]  /*48a0*/  @!P4 R2UR UR9, R9 ;  /* 0x000000000909c2ca */ /* 0x000fe200000e0000 */
[----:B------:R-:W-:Y:S01]  /*48b0*/  @!P4 IMAD.MOV.U32 R0, RZ, RZ, 0x2000 ;  /* 0x00002000ff00c424 */ /* 0x000fe200078e00ff */
[----:B------:R-:W-:Y:S01]  /*48c0*/  UMOV UR10, 0x0 ;  /* 0x00000000000a7882 */ /* 0x000fe20000000000 */
[----:B------:R-:W-:Y:S01]  /*48d0*/  UMOV UR11, 0x10000000 ;  /* 0x10000000000b7882 */ /* 0x000fe20000000000 */
[----:B------:R-:W-:Y:S01]  /*48e0*/  @!UP1 UIADD3 UR32, UPT, UPT, UR7, 0x200, URZ ;  /* 0x0000020007209890 */ /* 0x000fe2000fffe0ff */
[----:B------:R-:W-:Y:S01]  /*48f0*/  @!P4 IADD3 R9, P0, PT, R32, 0x580, RZ ;  /* 0x000005802009c810 */ /* 0x000fe20007f1e0ff */
[----:B------:R-:W-:Y:S05]  /*4900*/  VOTEU.ALL UP1, P4 ;  /* 0x0000000000ff7886 */ /* 0x000fea0002020000 */
[----:B------:R-:W-:Y:S01]  /*4910*/  IMAD.U32 R11, RZ, RZ, UR8 ;  /* 0x00000008ff0b7e24 */ /* 0x000fe2000f8e00ff */
[----:B------:R-:W-:Y:S01]  /*4920*/  UPRMT UR8, UR37, 0x654, UR33 ;  /* 0x0000065425087896 */ /* 0x000fe20008000021 */
[----:B------:R-:W-:Y:S03]  /*4930*/  IMAD.U32 R10, RZ, RZ, UR9 ;  /* 0x00000009ff0a7e24 */ /* 0x000fe6000f8e00ff */
[----:B------:R-:W-:Y:S02]  /*4940*/  @!P4 R2UR UR15, R11 ;  /* 0x000000000b0fc2ca */ /* 0x000fe400000e0000 */
[----:B------:R-:W-:Y:S11]  /*4950*/  @!P4 R2UR UR14, R10 ;  /* 0x000000000a0ec2ca */ /* 0x000ff600000e0000 */
[----:B------:R-:W-:Y:S02]  /*4960*/  @!UPT UIADD3 URZ, UPT, UPT, URZ, URZ, URZ ;  /* 0x000000fffffff290 */ /* 0x000fe4000fffe0ff */
[----:B------:R2:W-:Y:S01]  /*4970*/  @!UP1 UTMALDG.3D [UR32], [UR14], desc[UR10] ;  /* 0x00000a200e0095b4 */ /* 0x0005e20008011000 */
[----:B------:R4:W-:Y:S01]  /*4980*/  @!P4 SYNCS.ARRIVE.TRANS64.RED.A0TR RZ, [UR7+0x50], R0 ;  /* 0x00005000ffffc9a7 */ /* 0x0009e20008300407 */
[----:B------:R-:W-:Y:S01]  /*4990*/  SYNCS.ARRIVE.TRANS64.RED.A1T0 RZ, [UR8], RZ ;  /* 0x000000ffffff79a7 */ /* 0x000fe20008100408 */
[----:B----4-:R-:W-:Y:S01]  /*49a0*/  @!P4 IMAD.X R0, RZ, RZ, R33, P0 ;  /* 0x000000ffff00c224 */ /* 0x010fe200000e0621 */
[----:B------:R-:W4:Y:S02]  /*49b0*/  SYNCS.PHASECHK.TRANS64.TRYWAIT P2, [UR7+0x78], R12 ;  /* 0x0000780cff0075a7 */ /* 0x000f240008041107 */
[----:B--2-4-:R-:W-:Y:S05]  /*49c0*/  @!P2 BRA `(.L_x_92) ;  /* 0x0000007400a0a947 */ /* 0x014fea0003800000 */
.L_x_178:
        /* <DEDUP_REMOVED lines=8> */
[----:B------:R-:W-:Y:S01]  /*4a50*/  @!UP1 UIADD3 UR24, UPT, UPT, UR7, 0x2200, URZ ;  /* 0x0000220007189890 */ /* 0x000fe2000fffe0ff */
[----:B------:R-:W-:Y:S01]  /*4a60*/  VOTEU.ALL UP1, P4 ;  /* 0x0000000000ff7886 */ /* 0x000fe20002020000 */
[----:B------:R-:W-:Y:S01]  /*4a70*/  UMOV UR27, UR35 ;  /* 0x00000023001b7c82 */ /* 0x000fe20008000000 */
[----:B------:R-:W-:Y:S02]  /*4a80*/  UMOV UR28, UR36 ;  /* 0x00000024001c7c82 */ /* 0x000fe40008000000 */
[----:B------:R-:W-:Y:S01]  /*4a90*/  IMAD.U32 R11, RZ, RZ, UR8 ;  /* 0x00000008ff0b7e24 */ /* 0x000fe2000f8e00ff */
[----:B------:R-:W-:Y:S01]  /*4aa0*/  UPRMT UR8, UR37, 0x654, UR25 ;  /* 0x0000065425087896 */ /* 0x000fe20008000019 */
[----:B------:R-:W-:Y:S02]  /*4ab0*/  IMAD.U32 R10, RZ, RZ, UR9 ;  /* 0x00000009ff0a7e24 */ /* 0x000fe4000f8e00ff */
[----:B------:R-:W-:Y:S01]  /*4ac0*/  @!P4 IMAD.X R20, RZ, RZ, R33, P0 ;  /* 0x000000ffff14c224 */ /* 0x000fe200000e0621 */
[----:B------:R-:W-:Y:S02]  /*4ad0*/  @!P4 R2UR UR15, R11 ;  /* 0x000000000b0fc2ca */ /* 0x000fe400000e0000 */
[----:B------:R-:W-:Y:S11]  /*4ae0*/  @!P4 R2UR UR14, R10 ;  /* 0x000000000a0ec2ca */ /* 0x000ff600000e0000 */
[----:B------:R-:W-:Y:S02]  /*4af0*/  @!UPT UIADD3 URZ, UPT, UPT, URZ, URZ, URZ ;  /* 0x000000fffffff290 */ /* 0x000fe4000fffe0ff */
[----:B------:R2:W-:Y:S01]  /*4b00*/  @!UP1 UTMALDG.3D [UR24], [UR14], desc[UR10] ;  /* 0x00000a180e0095b4 */ /* 0x0005e20008011000 */
[----:B------:R2:W-:Y:S01]  /*4b10*/  @!P4 SYNCS.ARRIVE.TRANS64.RED.A0TR RZ, [UR7+0x58], R0 ;  /* 0x00005800ffffc9a7 */ /* 0x0005e20008300407 */
[----:B------:R-:W-:Y:S01]  /*4b20*/  SYNCS.ARRIVE.TRANS64.RED.A1T0 RZ, [UR8], RZ ;  /* 0x000000ffffff79a7 */ /* 0x000fe20008100408 */
[----:B------:R-:W4:Y:S02]  /*4b30*/  SYNCS.PHASECHK.TRANS64.TRYWAIT P2, [UR7+0x80], R12 ;  /* 0x0000800cff0075a7 */ /* 0x000f240008041107 */
[----:B--2-4-:R-:W-:Y:S05]  /*4b40*/  @!P2 BRA `(.L_x_93) ;  /* 0x000000740058a947 */ /* 0x014fea0003800000 */
.L_x_180:
[----:B------:R-:W2:Y:S01]  /*4b50*/  LDC.64 R14, c[0x0][0xb10] ;  /* 0x0002c400ff0e7b82 */ /* 0x000ea20000000a00 */
[----:B------:R-:W-:Y:S01]  /*4b60*/  @!P4 R2UR UR8, R20 ;  /* 0x000000001408c2ca */ /* 0x000fe200000e0000 */
[----:B------:R-:W-:Y:S01]  /*4b70*/  VOTEU.ALL UP1, P4 ;  /* 0x0000000000ff7886 */ /* 0x000fe20002020000 */
[----:B------:R-:W-:Y:S01]  /*4b80*/  @!P4 R2UR UR9, R21 ;  /* 0x000000001509c2ca */ /* 0x000fe200000e0000 */
[----:B------:R-:W-:Y:S01]  /*4b90*/  UMOV UR10, 0x0 ;  /* 0x00000000000a7882 */ /* 0x000fe20000000000 */
[----:B------:R-:W-:Y:S03]  /*4ba0*/  UMOV UR11, 0x10000000 ;  /* 0x10000000000b7882 */ /* 0x000fe60000000000 */
[----:B------:R-:W4:Y:S01]  /*4bb0*/  LDC.64 R10, c[0x0][0xb18] ;  /* 0x0002c600ff0a7b82 */ /* 0x000f220000000a00 */
[----:B------:R-:W-:Y:S01]  /*4bc0*/  @!UP1 UIADD3 UR18, UPT, UPT, UR34, 0x80, URZ ;  /* 0x0000008022129890 */ /* 0x000fe2000fffe0ff */
[----:B------:R-:W-:Y:S01]  /*4bd0*/  @P3 SHF.R.U32.HI R28, RZ, 0x10, R25 ;  /* 0x00000010ff1c3819 */ /* 0x000fe20000011619 */
[----:B------:R-:W-:Y:S01]  /*4be0*/  @!UP1 UIADD3 UR16, UPT, UPT, UR7, 0x4200, URZ ;  /* 0x0000420007109890 */ /* 0x000fe2000fffe0ff */
[----:B------:R-:W-:Y:S01]  /*4bf0*/  VIADD R30, R30, 0x1 ;  /* 0x000000011e1e7836 */ /* 0x000fe20000000000 */
[----:B------:R-:W-:Y:S03]  /*4c00*/  VOTEU.ALL UP1, P4 ;  /* 0x0000000000ff7886 */ /* 0x000fe60002020000 */
[----:B------:R-:W5:Y:S01]  /*4c10*/  @!P1 LDC R0, c[0x0][0xb20] ;  /* 0x0002c800ff009b82 */ /* 0x000f620000000800 */
[----:B------:R-:W-:Y:S01]  /*4c20*/  UMOV UR19, UR35 ;  /* 0x0000002300137c82 */ /* 0x000fe20008000000 */
[----:B------:R-:W-:Y:S01]  /*4c30*/  IMAD.U32 R21, RZ, RZ, UR8 ;  /* 0x00000008ff157e24 */ /* 0x000fe2000f8e00ff */
[----:B------:R-:W-:Y:S05]  /*4c40*/  UMOV UR20, UR36 ;  /* 0x0000002400147c82 */ /* 0x000fea0008000000 */
[----:B-1----:R-:W1:Y:S01]  /*4c50*/  @!P1 LDC R3, c[0x0][0xb0c] ;  /* 0x0002c300ff039b82 */ /* 0x002e620000000800 */
[----:B------:R-:W-:Y:S01]  /*4c60*/  IMAD.U32 R20, RZ, RZ, UR9 ;  /* 0x00000009ff147e24 */ /* 0x000fe2000f8e00ff */
[----:B------:R-:W-:Y:S01]  /*4c70*/  UPRMT UR8, UR37, 0x654, UR17 ;  /* 0x0000065425087896 */ /* 0x000fe20008000011 */
[----:B------:R-:W-:Y:S03]  /*4c80*/  @!P4 R2UR UR15, R21 ;  /* 0x00000000150fc2ca */ /* 0x000fe600000e0000 */
[----:B------:R-:W-:Y:S01]  /*4c90*/  @!P4 R2UR UR14, R20 ;  /* 0x00000000140ec2ca */ /* 0x000fe200000e0000 */
[----:B------:R-:W-:Y:S11]  /*4ca0*/  @!P4 IMAD.MOV.U32 R20, RZ, RZ, 0x2000 ;  /* 0x00002000ff14c424 */ /* 0x000ff600078e00ff */
[----:B------:R-:W-:Y:S01]  /*4cb0*/  @!UPT UIADD3 URZ, UPT, UPT, URZ, URZ, URZ ;  /* 0x000000fffffff290 */ /* 0x000fe2000fffe0ff */
[----:B------:R1:W-:Y:S01]  /*4cc0*/  @!UP1 UTMALDG.3D [UR16], [UR14], desc[UR10] ;  /* 0x00000a100e0095b4 */ /* 0x0003e20008011000 */
[----:B------:R1:W-:Y:S02]  /*4cd0*/  @!P4 SYNCS.ARRIVE.TRANS64.RED.A0TR RZ, [UR7+0x60], R20 ;  /* 0x00006014ffffc9a7 */ /* 0x0003e40008300407 */
[----:B-1----:R-:W-:Y:S01]  /*4ce0*/  @!P1 ISETP.NE.AND P2, PT, R3, 0x1, PT ;  /* 0x000000010300980c */ /* 0x002fe20003f45270 */
[C---:B--2---:R-:W-:Y:S01]  /*4cf0*/  @!P1 IMAD.HI.U32 R14, R13.reuse, R14, RZ ;  /* 0x0000000e0d0e9227 */ /* 0x044fe200078e00ff */
[----:B----4-:R-:W-:Y:S03]  /*4d00*/  @!P1 ISETP.NE.AND P0, PT, R10, 0x1, PT ;  /* 0x000000010a00980c */ /* 0x010fe60003f05270 */
[C---:B------:R-:W-:Y:S01]  /*4d10*/  @!P1 IMAD.HI.U32 R11, R8.reuse, R11, RZ ;  /* 0x0000000b080b9227 */ /* 0x040fe200078e00ff */
[----:B------:R-:W-:Y:S04]  /*4d20*/  @!P1 SHF.R.U32.HI R14, RZ, R15, R14 ;  /* 0x0000000fff0e9219 */ /* 0x000fe8000001160e */
[----:B-----5:R-:W-:Y:S01]  /*4d30*/  @!P1 SHF.R.U32.HI R9, RZ, R0, R11 ;  /* 0x00000000ff099219 */ /* 0x020fe2000001160b */
[----:B------:R-:W-:Y:S01]  /*4d40*/  SYNCS.ARRIVE.TRANS64.RED.A1T0 RZ, [UR8], RZ ;  /* 0x000000ffffff79a7 */ /* 0x000fe20008100408 */
[----:B------:R-:W-:Y:S02]  /*4d50*/  @!P1 SEL R14, R13, R14, !P2 ;  /* 0x0000000e0d0e9207 */ /* 0x000fe40005000000 */
[----:B------:R-:W-:Y:S01]  /*4d60*/  @!P1 SEL R9, R8, R9, !P0 ;  /* 0x0000000908099207 */ /* 0x000fe20004000000 */
[----:B------:R-:W1:Y:S04]  /*4d70*/  SYNCS.PHASECHK.TRANS64.TRYWAIT P5, [UR7+0x88], R12 ;  /* 0x0000880cff0075a7 */ /* 0x000e6800080a1107 */
[----:B------:R-:W-:Y:S02]  /*4d80*/  @!P1 IMAD.IADD R0, R9, 0x1, -R14 ;  /* 0x0000000109009824 */ /* 0x000fe400078e0a0e */
[----:B------:R-:W-:Y:S02]  /*4d90*/  @!P1 IMAD.IADD R9, R14, 0x1, -R9 ;  /* 0x000000010e099824 */ /* 0x000fe400078e0a09 */
[----:B------:R-:W-:Y:S02]  /*4da0*/  @!P1 IMAD R13, R0, R3, R13 ;  /* 0x00000003000d9224 */ /* 0x000fe400078e020d */
[----:B------:R-:W-:Y:S01]  /*4db0*/  @!P1 IMAD R8, R9, R10, R8 ;  /* 0x0000000a09089224 */ /* 0x000fe200078e0208 */
[----:B-1----:R-:W-:Y:S06]  /*4dc0*/  @!P5 BRA `(.L_x_94) ;  /* 0x0000007000d0d947 */ /* 0x002fec0003800000 */
.L_x_182:
[----:B-1----:R-:W-:Y:S01]  /*4dd0*/  @!P4 IADD3 R3, P0, PT, R32, 0x580, RZ ;  /* 0x000005802003c810 */ /* 0x002fe20007f1e0ff */
[----:B------:R-:W-:Y:S01]  /*4de0*/  VOTEU.ALL UP1, P4 ;  /* 0x0000000000ff7886 */ /* 0x000fe20002020000 */
[----:B------:R-:W-:Y:S01]  /*4df0*/  UMOV UR18, 0x0 ;  /* 0x0000000000127882 */ /* 0x000fe20000000000 */
[----:B------:R-:W-:Y:S01]  /*4e00*/  UMOV UR19, 0x10000000 ;  /* 0x1000000000137882 */ /* 0x000fe20000000000 */
[----:B------:R-:W-:Y:S01]  /*4e10*/  @!P4 R2UR UR9, R3 ;  /* 0x000000000309c2ca */ /* 0x000fe200000e0000 */
[----:B------:R-:W-:Y:S01]  /*4e20*/  @!P4 IMAD.X R0, RZ, RZ, R33, P0 ;  /* 0x000000ffff00c224 */ /* 0x000fe200000e0621 */
[----:B------:R-:W-:Y:S01]  /*4e30*/  @!UP1 UIADD3 UR10, UPT, UPT, UR34, 0xc0, URZ ;  /* 0x000000c0220a9890 */ /* 0x000fe2000fffe0ff */
[----:B------:R-:W-:Y:S01]  /*4e40*/  ISETP.NE.AND P0, PT, R30, 0x2, PT ;  /* 0x000000021e00780c */ /* 0x000fe20003f05270 */
[----:B------:R-:W-:Y:S01]  /*4e50*/  UMOV UR11, UR35 ;  /* 0x00000023000b7c82 */ /* 0x000fe20008000000 */
[----:B------:R-:W-:Y:S01]  /*4e60*/  UMOV UR12, UR36 ;  /* 0x00000024000c7c82 */ /* 0x000fe20008000000 */
[----:B------:R-:W-:Y:S01]  /*4e70*/  @!P4 R2UR UR8, R0 ;  /* 0x000000000008c2ca */ /* 0x000fe200000e0000 */
[----:B------:R-:W-:Y:S01]  /*4e80*/  IMAD.IADD R20, R8, 0x1, R147 ;  /* 0x0000000108147824 */ /* 0x000fe200078e0293 */
[----:B------:R-:W-:Y:S01]  /*4e90*/  @P3 R2UR UR36, R28 ;  /* 0x000000001c2432ca */ /* 0x000fe200000e0000 */
[----:B------:R-:W-:Y:S01]  /*4ea0*/  IMAD.IADD R21, R13, 0x1, R170 ;  /* 0x000000010d157824 */ /* 0x000fe200078e02aa */
[----:B------:R-:W-:Y:S02]  /*4eb0*/  SEL R0, RZ, 0x1, P0 ;  /* 0x00000001ff007807 */ /* 0x000fe40000000000 */
[----:B------:R-:W-:Y:S01]  /*4ec0*/  LOP3.LUT R31, R31, 0x1, RZ, 0x3c, !PT ;  /* 0x000000011f1f7812 */ /* 0x000fe200078e3cff */
[----:B------:R-:W-:Y:S01]  /*4ed0*/  IMAD.U32 R10, RZ, RZ, UR9 ;  /* 0x00000009ff0a7e24 */ /* 0x000fe2000f8e00ff */
[----:B------:R-:W-:Y:S01]  /*4ee0*/  @!UP1 UIADD3 UR9, UPT, UPT, UR7, 0x68, URZ ;  /* 0x0000006807099890 */ /* 0x000fe2000fffe0ff */
[----:B------:R-:W-:Y:S02]  /*4ef0*/  LOP3.LUT R29, R29, R0, RZ, 0x3c, !PT ;  /* 0x000000001d1d7212 */ /* 0x000fe400078e3cff */
[----:B------:R-:W-:Y:S02]  /*4f00*/  SEL R30, R30, RZ, P0 ;  /* 0x000000ff1e1e7207 */ /* 0x000fe40000000000 */
[----:B------:R-:W-:Y:S01]  /*4f10*/  IMAD.U32 R11, RZ, RZ, UR8 ;  /* 0x00000008ff0b7e24 */ /* 0x000fe2000f8e00ff */
[----:B------:R-:W-:Y:S01]  /*4f20*/  @!P4 R2UR UR14, R10 ;  /* 0x000000000a0ec2ca */ /* 0x000fe200000e0000 */
[----:B------:R-:W-:Y:S01]  /*4f30*/  @!UP1 UIADD3 UR8, UPT, UPT, UR7, 0x6200, URZ ;  /* 0x0000620007089890 */ /* 0x000fe2000fffe0ff */
[----:B------:R-:W-:Y:S02]  /*4f40*/  VOTEU.ALL UP1, P4 ;  /* 0x0000000000ff7886 */ /* 0x000fe40002020000 */
[----:B------:R-:W-:Y:S11]  /*4f50*/  @!P4 R2UR UR15, R11 ;  /* 0x000000000b0fc2ca */ /* 0x000ff600000e0000 */
[----:B------:R-:W-:Y:S02]  /*4f60*/  @!UPT UIADD3 URZ, UPT, UPT, URZ, URZ, URZ ;  /* 0x000000fffffff290 */ /* 0x000fe4000fffe0ff */
[----:B------:R2:W-:Y:S01]  /*4f70*/  @!UP1 UTMALDG.3D [UR8], [UR14], desc[UR18] ;  /* 0x000012080e0095b4 */ /* 0x0005e20008011000 */
[----:B------:R2:W-:Y:S01]  /*4f80*/  @!P4 SYNCS.ARRIVE.TRANS64.RED.A0TR RZ, [UR7+0x68], R23 ;  /* 0x00006817ffffc9a7 */ /* 0x0005e20008300407 */
[----:B------:R-:W-:Y:S01]  /*4f90*/  UPLOP3.LUT UP1, UPT, UPT, UPT, UPT, 0x80, 0x8 ;  /* 0x000000000008789c */ /* 0x000fe20003f2f070 */
[----:B------:R-:W-:Y:S01]  /*4fa0*/  SYNCS.ARRIVE.TRANS64.RED.A1T0 RZ, [UR13], RZ ;  /* 0x000000ffffff79a7 */ /* 0x000fe2000810040d */
[----:B------:R-:W-:Y:S09]  /*4fb0*/  @P3 BRA `(.L_x_95) ;  /* 0xfffffff000943947 */ /* 0x000ff2000383ffff */
[----:B------:R-:W-:-:S04]  /*4fc0*/  SHF.L.U32 R3, R31, 0x1f, RZ ;  /* 0x0000001f1f037819 */ /* 0x000fc800000006ff */
[----:B------:R-:W1:Y:S02]  /*4fd0*/  SYNCS.PHASECHK.TRANS64.TRYWAIT P0, [UR7+0x70], R3 ;  /* 0x00007003ff0075a7 */ /* 0x000e640008001107 */
[----:B-1----:R-:W-:Y:S05]  /*4fe0*/  @!P0 BRA `(.L_x_96) ;  /* 0x0000007000608947 */ /* 0x002fea0003800000 */
.L_x_184:
[----:B------:R-:W4:Y:S02]  /*4ff0*/  SYNCS.PHASECHK.TRANS64.TRYWAIT P0, [UR7+0x78], R3 ;  /* 0x00007803ff0075a7 */ /* 0x000f240008001107 */
[----:B----4-:R-:W-:Y:S05]  /*5000*/  @!P0 BRA `(.L_x_97) ;  /* 0x0000007000708947 */ /* 0x010fea0003800000 */
.L_x_186:
[----:B------:R-:W4:Y:S02]  /*5010*/  SYNCS.PHASECHK.TRANS64.TRYWAIT P0, [UR7+0x80], R3 ;  /* 0x00008003ff0075a7 */ /* 0x000f240008001107 */
[----:B----4-:R-:W-:Y:S05]  /*5020*/  @!P0 BRA `(.L_x_98) ;  /* 0x0000007000808947 */ /* 0x010fea0003800000 */
.L_x_188:
[----:B-1----:R-:W-:-:S07]  /*5030*/  MOV R0, UR7 ;  /* 0x0000000700007c02 */ /* 0x002fce0008000f00 */
.L_x_99:
[----:B-1----:R-:W-:-:S04]  /*5040*/  SHF.L.U32 R3, R31, 0x1f, RZ ;  /* 0x0000001f1f037819 */ /* 0x002fc800000006ff */
[----:B------:R1:W4:Y:S03]  /*5050*/  SYNCS.PHASECHK.TRANS64.TRYWAIT P0, [R0+URZ+0x88], R3 ;  /* 0x00008803000075a7 */ /* 0x00032600080011ff */
[----:B----4-:R-:W-:Y:S05]  /*5060*/  @!P0 NANOSLEEP.SYNCS 0x989680 ;  /* 0x009896800000895d */ /* 0x010fea0003900000 */
[----:B------:R-:W4:Y:S02]  /*5070*/  @!P0 SYNCS.PHASECHK.TRANS64 P0, [R0+URZ+0x88], R3 ;  /* 0x00008803000085a7 */ /* 0x000f2400080010ff */
[----:B--2-4-:R-:W-:Y:S05]  /*5080*/  @P0 EXIT ;  /* 0x000000000000094d */ /* 0x014fea0003800000 */
[----:B------:R-:W-:Y:S05]  /*5090*/  BRA `(.L_x_99) ;  /* 0xfffffffc00e87947 */ /* 0x000fea000383ffff */
.L_x_84:
[----:B------:R-:W-:-:S06]  /*50a0*/  UISETP.GE.AND UP1, UPT, UR10, 0x4, UPT ;  /* 0x000000040a00788c */ /* 0x000fcc000bf26270 */
[----:B------:R-:W-:-:S13]  /*50b0*/  PLOP3.LUT P0, PT, PT, PT, UP1, 0x80, 0x8 ;  /* 0x000000000008781c */ /* 0x000fda0003f0f018 */
[----:B------:R-:W-:Y:S05]  /*50c0*/  @!P0 EXIT ;  /* 0x000000000000894d */ /* 0x000fea0003800000 */
[----:B------:R-:W-:Y:S01]  /*50d0*/  BAR.SYNC.DEFER_BLOCKING 0x6, 0xa0 ;  /* 0x0182800000007b1d */ /* 0x000fe20000010000 */
[C---:B------:R-:W-:Y:S01]  /*50e0*/  IMAD.SHL.U32 R3, R185.reuse, 0x40, RZ ;  /* 0x00000040b9037824 */ /* 0x040fe200078e00ff */
[C---:B------:R-:W-:Y:S01]  /*50f0*/  LOP3.LUT R189, R185.reuse, 0x60, RZ, 0xc0, !PT ;  /* 0x00000060b9bd7812 */ /* 0x040fe200078ec0ff */
[C---:B------:R-:W-:Y:S01]  /*5100*/  IMAD.SHL.U32 R172, R185.reuse, 0x8, RZ ;  /* 0x00000008b9ac7824 */ /* 0x040fe200078e00ff */
[C---:B------:R-:W-:Y:S01]  /*5110*/  LOP3.LUT R187, R185.reuse, 0x2, RZ, 0xc0, !PT ;  /* 0x00000002b9bb7812 */ /* 0x040fe200078ec0ff */
[----:B------:R-:W-:Y:S01]  /*5120*/  IMAD.U32 R79, R185, 0x10000, RZ ;  /* 0x00010000b94f7824 */ /* 0x000fe200078e00ff */
[----:B------:R-:W-:Y:S02]  /*5130*/  UMOV UR49, 0x400 ;  /* 0x0000040000317882 */ /* 0x000fe40000000000 */
[----:B------:R-:W1:Y:S01]  /*5140*/  LDC R177, c[0x0][0x370] ;  /* 0x0000dc00ffb17b82 */ /* 0x000e620000000800 */
[----:B------:R-:W-:Y:S01]  /*5150*/  ULEA UR49, UR37, UR49, 0x18 ;  /* 0x0000003125317291 */ /* 0x000fe2000f8ec0ff */
[----:B------:R-:W-:Y:S01]  /*5160*/  LOP3.LUT R5, R3, 0x180, RZ, 0xc0, !PT ;  /* 0x0000018003057812 */ /* 0x000fe200078ec0ff */
[----:B------:R-:W-:Y:S01]  /*5170*/  HFMA2 R192, -RZ, RZ, 0, 0 ;  /* 0x00000000ffc07431 */ /* 0x000fe200000001ff */
[----:B------:R-:W-:Y:S01]  /*5180*/  LOP3.LUT R79, R79, 0x600000, RZ, 0xc0, !PT ;  /* 0x006000004f4f7812 */ /* 0x000fe200078ec0ff */
[----:B------:R-:W-:Y:S01]  /*5190*/  UIADD3 UR4, UPT, UPT, UR49, 0x8200, URZ ;  /* 0x0000820031047890 */ /* 0x000fe2000fffe0ff */
[----:B------:R-:W-:Y:S01]  /*51a0*/  LOP3.LUT R172, R5, 0x30, R172, 0xf8, !PT ;  /* 0x0000003005ac7812 */ /* 0x000fe200078ef8ac */
[----:B------:R-:W-:Y:S01]  /*51b0*/  IMAD.MOV.U32 R76, RZ, RZ, RZ ;  /* 0x000000ffff4c7224 */ /* 0x000fe200078e00ff */
[----:B------:R-:W2:Y:S01]  /*51c0*/  LDC R74, c[0x0][0xb0c] ;  /* 0x0002c300ff4a7b82 */ /* 0x000ea20000000800 */
[----:B------:R-:W-:-:S02]  /*51d0*/  LOP3.LUT R185, R185, 0x4, RZ, 0xc0, !PT ;  /* 0x00000004b9b97812 */ /* 0x000fc400078ec0ff */
[----:B------:R-:W-:Y:S02]  /*51e0*/  CS2R R182, SRZ ;  /* 0x0000000000b67805 */ /* 0x000fe4000001ff00 */
[----:B------:R-:W-:Y:S02]  /*51f0*/  LOP3.LUT R172, R172, 0x1e40, R3, 0xf8, !PT ;  /* 0x00001e40acac7812 */ /* 0x000fe400078ef803 */
[----:B------:R-:W-:Y:S02]  /*5200*/  CS2R R180, SRZ ;  /* 0x0000000000b47805 */ /* 0x000fe4000001ff00 */
[----:B------:R-:W-:Y:S01]  /*5210*/  IADD3 R184, PT, PT, -R185, 0x2, RZ ;  /* 0x00000002b9b87810 */ /* 0x000fe20007ffe1ff */
[----:B------:R-:W-:Y:S01]  /*5220*/  IMAD.MOV R176, RZ, RZ, -R187 ;  /* 0x000000ffffb07224 */ /* 0x000fe200078e0abb */
[----:B------:R-:W-:Y:S01]  /*5230*/  MOV R188, UR4 ;  /* 0x0000000400bc7c02 */ /* 0x000fe20008000f00 */
[----:B------:R-:W3:Y:S01]  /*5240*/  LDC R174, c[0x0][0xb20] ;  /* 0x0002c800ffae7b82 */ /* 0x000ee20000000800 */
[----:B------:R-:W4:Y:S01]  /*5250*/  LDS R0, [UR49+0x130] ;  /* 0x00013031ff007984 */ /* 0x000f220008000800 */
[----:B------:R-:W-:Y:S01]  /*5260*/  VIADD R186, R172, UR49 ;  /* 0x00000031acba7c36 */ /* 0x000fe20008000000 */
[----:B------:R-:W1:Y:S01]  /*5270*/  LDCU.64 UR52, c[0x0][0x348] ;  /* 0x00006900ff3477ac */ /* 0x000e620008000a00 */
[----:B------:R-:W-:-:S02]  /*5280*/  IMAD.MOV R175, RZ, RZ, -R185 ;  /* 0x000000ffffaf7224 */ /* 0x000fc400078e0ab9 */
[----:B------:R-:W-:Y:S01]  /*5290*/  VIADD R186, R186, 0x200 ;  /* 0x00000200baba7836 */ /* 0x000fe20000000000 */
[----:B------:R-:W1:Y:S01]  /*52a0*/  LDCU.64 UR38, c[0x0][0x888] ;  /* 0x00011100ff2677ac */ /* 0x000e620008000a00 */
[----:B------:R-:W1:Y:S01]  /*52b0*/  LDC R73, c[0x0][0xb30] ;  /* 0x0002cc00ff497b82 */ /* 0x000e620000000800 */
[----:B------:R-:W1:Y:S01]  /*52c0*/  LDCU.64 UR44, c[0x0][0x890] ;  /* 0x00011200ff2c77ac */ /* 0x000e620008000a00 */
[----:B------:R-:W-:-:S06]  /*52d0*/  UIADD3 UR48, UPT, UPT, UR49, 0x200, URZ ;  /* 0x0000020031307890 */ /* 0x000fcc000fffe0ff */
[----:B------:R-:W1:Y:S08]  /*52e0*/  LDC.64 R168, c[0x0][0xb10] ;  /* 0x0002c400ffa87b82 */ /* 0x000e700000000a00 */
[----:B------:R-:W1:Y:S08]  /*52f0*/  LDC.64 R70, c[0x0][0xb18] ;  /* 0x0002c600ff467b82 */ /* 0x000e700000000a00 */
[----:B------:R-:W1:Y:S08]  /*5300*/  LDC.64 R68, c[0x0][0xb28] ;  /* 0x0002ca00ff447b82 */ /* 0x000e700000000a00 */
[----:B------:R-:W1:Y:S01]  /*5310*/  LDC.64 R166, c[0x0][0x8b0] ;  /* 0x00022c00ffa67b82 */ /* 0x000e620000000a00 */
[----:B----4-:R-:W-:-:S07]  /*5320*/  IMAD.IADD R79, R0, 0x1, R79 ;  /* 0x00000001004f7824 */ /* 0x010fce00078e024f */
[----:B------:R-:W4:Y:S08]  /*5330*/  LDC.64 R164, c[0x0][0x8a8] ;  /* 0x00022a00ffa47b82 */ /* 0x000f300000000a00 */
[----:B--23--:R-:W1:Y:S02]  /*5340*/  LDC R178, c[0x0][0x374] ;  /* 0x0000dd00ffb27b82 */ /* 0x00ce640000000800 */
.L_x_144:
[----:B------:R-:W-:Y:S02]  /*5350*/  LEA R0, R192, UR49, 0x3 ;  /* 0x00000031c0007c11 */ /* 0x000fe4000f8e18ff */
[----:B------:R-:W-:Y:S02]  /*5360*/  SHF.L.U32 R3, R182, 0x1f, RZ ;  /* 0x0000001fb6037819 */ /* 0x000fe400000006ff */
[----:B-1----:R-:W-:Y:S02]  /*5370*/  LEA R16, R192, UR49, 0x4 ;  /* 0x00000031c0107c11 */ /* 0x002fe4000f8e20ff */
[----:B------:R-:W2:Y:S02]  /*5380*/  SYNCS.PHASECHK.TRANS64.TRYWAIT P0, [R0+URZ+0xa0], R3 ;  /* 0x0000a003000075a7 */ /* 0x000ea400080011ff */
[----:B--2---:R-:W-:Y:S05]  /*5390*/  @!P0 BRA `(.L_x_100) ;  /* 0x0000006c00bc8947 */ /* 0x004fea0003800000 */
.L_x_189:
[----:B------:R-:W3:Y:S01]  /*53a0*/  LDC.64 R12, c[0x0][0xb10] ;  /* 0x0002c400ff0c7b82 */ /* 0x000ee20000000a00 */
[----:B------:R-:W4:Y:S01]  /*53b0*/  LDS.128 R16, [R16+0x110] ;  /* 0x0001100010107984 */ /* 0x000f220000000c00 */
[----:B-1----:R-:W-:Y:S01]  /*53c0*/  ISETP.NE.AND P1, PT, R73, 0x1, PT ;  /* 0x000000014900780c */ /* 0x002fe20003f25270 */
[----:B--2---:R-:W-:Y:S01]  /*53d0*/  VIADD R0, R0, 0xb0 ;  /* 0x000000b000007836 */ /* 0x004fe20000000000 */
[----:B------:R-:W-:Y:S04]  /*53e0*/  ISETP.GE.AND P0, PT, R72, 0x1, PT ;  /* 0x000000014800780c */ /* 0x000fe80003f06270 */
[----:B------:R-:W1:Y:S01]  /*53f0*/  LDC.64 R10, c[0x0][0xb18] ;  /* 0x0002c600ff0a7b82 */ /* 0x000e620000000a00 */
[----:B------:R-:W-:Y:S01]  /*5400*/  PRMT R0, RZ, 0x654, R0 ;  /* 0x00000654ff007816 */ /* 0x000fe20000000000 */
[----:B------:R-:W-:Y:S01]  /*5410*/  @!PT LDS RZ, [RZ] ;  /* 0x00000000fffff984 */ /* 0x000fe20000000800 */
[----:B------:R-:W-:Y:S01]  /*5420*/  @!PT LDS RZ, [RZ] ;  /* 0x00000000fffff984 */ /* 0x000fe20000000800 */
[----:B------:R-:W-:Y:S01]  /*5430*/  @!PT LDS RZ, [RZ] ;  /* 0x00000000fffff984 */ /* 0x000fe20000000800 */
[----:B------:R-:W-:Y:S01]  /*5440*/  @!PT LDS RZ, [RZ] ;  /* 0x00000000fffff984 */ /* 0x000fe20000000800 */
[----:B------:R2:W-:Y:S06]  /*5450*/  MEMBAR.ALL.CTA ;  /* 0x0000000000007992 */ /* 0x0005ec0000008000 */
[----:B--2---:R-:W2:Y:S01]  /*5460*/  FENCE.VIEW.ASYNC.S ;  /* 0x00000000000073c6 */ /* 0x004ea20000000000 */
[----:B------:R-:W1:Y:S08]  /*5470*/  @!P1 LDC R14, c[0x0][0xb20] ;  /* 0x0002c800ff0e9b82 */ /* 0x000e700000000800 */
[----:B------:R-:W1:Y:S01]  /*5480*/  @!P1 LDC R9, c[0x0][0xb0c] ;  /* 0x0002c300ff099b82 */ /* 0x000e620000000800 */
[----:B--2---:R2:W-:Y:S01]  /*5490*/  SYNCS.ARRIVE.TRANS64.RED.A1T0 RZ, [R0+URZ], RZ ;  /* 0x000000ff00ff79a7 */ /* 0x0045e200081004ff */
[----:B----4-:R-:W-:Y:S04]  /*54a0*/  LOP3.LUT P4, RZ, R18, 0x1, RZ, 0xc0, !PT ;  /* 0x0000000112ff7812 */ /* 0x010fe8000788c0ff */
[----:B------:R-:W-:Y:S09]  /*54b0*/  P2R R190, PR, RZ, 0x10 ;  /* 0x00000010ffbe7803 */ /* 0x000ff20000000000 */
[----:B------:R-:W-:Y:S02]  /*54c0*/  @P4 MOV R77, R16 ;  /* 0x00000010004d4202 */ /* 0x000fe40000000f00 */
[----:B------:R-:W-:Y:S01]  /*54d0*/  @P4 LOP3.LUT R75, R17, 0xffff, RZ, 0xc0, !PT ;  /* 0x0000ffff114b4812 */ /* 0x000fe200078ec0ff */
[----:B--23--:R-:W-:Y:S06]  /*54e0*/  @!P0 BRA `(.L_x_101) ;  /* 0x0000000000a48947 */ /* 0x00cfec0003800000 */
[----:B------:R-:W-:Y:S01]  /*54f0*/  IMAD.HI.U32 R23, R178, R71, RZ ;  /* 0x00000047b2177227 */ /* 0x000fe200078e00ff */
[----:B------:R-:W-:Y:S02]  /*5500*/  ISETP.NE.AND P0, PT, R70, 0x1, PT ;  /* 0x000000014600780c */ /* 0x000fe40003f05270 */
[----:B------:R-:W-:Y:S01]  /*5510*/  ISETP.NE.AND P2, PT, R72, 0x1, PT ;  /* 0x000000014800780c */ /* 0x000fe20003f45270 */
[----:B------:R-:W-:Y:S01]  /*5520*/  IMAD.HI.U32 R22, R177, R168, RZ ;  /* 0x000000a8b1167227 */ /* 0x000fe200078e00ff */
[----:B------:R-:W-:Y:S02]  /*5530*/  SHF.R.U32.HI R23, RZ, R174, R23 ;  /* 0x000000aeff177219 */ /* 0x000fe40000011617 */
[----:B------:R-:W-:Y:S01]  /*5540*/  ISETP.NE.AND P3, PT, R74, 0x1, PT ;  /* 0x000000014a00780c */ /* 0x000fe20003f65270 */
[----:B------:R-:W-:Y:S01]  /*5550*/  IMAD.HI.U32 R26, R77, R168, RZ ;  /* 0x000000a84d1a7227 */ /* 0x000fe200078e00ff */
[----:B------:R-:W-:Y:S02]  /*5560*/  SHF.R.U32.HI R22, RZ, R169, R22 ;  /* 0x000000a9ff167219 */ /* 0x000fe40000011616 */
[----:B------:R-:W-:Y:S01]  /*5570*/  SEL R3, R178, R23, !P0 ;  /* 0x00000017b2037207 */ /* 0x000fe20004000000 */
[----:B------:R-:W-:Y:S01]  /*5580*/  IMAD.HI.U32 R23, R75, R71, RZ ;  /* 0x000000474b177227 */ /* 0x000fe200078e00ff */
[----:B------:R-:W-:Y:S02]  /*5590*/  SEL R7, R177, R22, !P3 ;  /* 0x00000016b1077207 */ /* 0x000fe40005800000 */
[----:B------:R-:W-:Y:S01]  /*55a0*/  SHF.R.U32.HI R26, RZ, R169, R26 ;  /* 0x000000a9ff1a7219 */ /* 0x000fe2000001161a */
[-C--:B------:R-:W-:Y:S04]  /*55b0*/  IMAD.HI.U32 R22, R3, R68.reuse, RZ ;  /* 0x0000004403167227 */ /* 0x080fe800078e00ff */
[----:B------:R-:W-:Y:S01]  /*55c0*/  IMAD.HI.U32 R24, R7, R68, RZ ;  /* 0x0000004407187227 */ /* 0x000fe200078e00ff */
[-C--:B------:R-:W-:Y:S02]  /*55d0*/  @P2 SHF.R.U32.HI R3, RZ, R69.reuse, R22 ;  /* 0x00000045ff032219 */ /* 0x080fe40000011616 */
[----:B------:R-:W-:Y:S02]  /*55e0*/  SHF.R.U32.HI R22, RZ, R174, R23 ;  /* 0x000000aeff167219 */ /* 0x000fe40000011617 */
[----:B------:R-:W-:Y:S01]  /*55f0*/  @P2 SHF.R.U32.HI R7, RZ, R69, R24 ;  /* 0x00000045ff072219 */ /* 0x000fe20000011618 */
[C---:B------:R-:W-:Y:S01]  /*5600*/  IMAD R2, R72.reuse, R3, RZ ;  /* 0x0000000348027224 */ /* 0x040fe200078e02ff */
[----:B------:R-:W-:Y:S02]  /*5610*/  SEL R5, R75, R22, !P0 ;  /* 0x000000164b057207 */ /* 0x000fe40004000000 */
[----:B------:R-:W-:Y:S01]  /*5620*/  SEL R3, R77, R26, !P3 ;  /* 0x0000001a4d037207 */ /* 0x000fe20005800000 */
[----:B------:R-:W-:Y:S01]  /*5630*/  IMAD R4, R72, R7, RZ ;  /* 0x0000000748047224 */ /* 0x000fe200078e02ff */
[C---:B------:R-:W-:Y:S01]  /*5640*/  ISETP.GE.AND P0, PT, R5.reuse, R2, PT ;  /* 0x000000020500720c */ /* 0x040fe20003f06270 */
[----:B------:R-:W-:Y:S03]  /*5650*/  IMAD.HI.U32 R6, R5, R68, RZ ;  /* 0x0000004405067227 */ /* 0x000fe600078e00ff */
[----:B------:R-:W-:Y:S01]  /*5660*/  ISETP.GE.OR P0, PT, R3, R4, P0 ;  /* 0x000000040300720c */ /* 0x000fe20000706670 */
[----:B------:R-:W-:Y:S01]  /*5670*/  IMAD.MOV R4, RZ, RZ, -R3 ;  /* 0x000000ffff047224 */ /* 0x000fe200078e0a03 */
[-C--:B------:R-:W-:Y:S03]  /*5680*/  SHF.R.U32.HI R6, RZ, R69.reuse, R6 ;  /* 0x00000045ff067219 */ /* 0x080fe60000011606 */
[----:B------:R-:W-:Y:S01]  /*5690*/  IMAD R77, R74, R4, R77 ;  /* 0x000000044a4d7224 */ /* 0x000fe200078e024d */
[----:B------:R-:W-:Y:S05]  /*56a0*/  SEL R15, R5, R6, !P2 ;  /* 0x00000006050f7207 */ /* 0x000fea0005000000 */
[----:B------:R-:W-:Y:S02]  /*56b0*/  IMAD.MOV R6, RZ, RZ, -R15 ;  /* 0x000000ffff067224 */ /* 0x000fe400078e0a0f */
[C---:B------:R-:W-:Y:S04]  /*56c0*/  @!P0 IMAD.HI.U32 R2, R3.reuse, R68, RZ ;  /* 0x0000004403028227 */ /* 0x040fe800078e00ff */
[----:B------:R-:W-:Y:S01]  /*56d0*/  IMAD R6, R72, R6, R5 ;  /* 0x0000000648067224 */ /* 0x000fe200078e0205 */
[----:B------:R-:W-:Y:S04]  /*56e0*/  @!P0 SHF.R.U32.HI R2, RZ, R69, R2 ;  /* 0x00000045ff028219 */ /* 0x000fe80000011602 */
[----:B------:R-:W-:Y:S02]  /*56f0*/  @!P0 SEL R0, R3, R2, !P2 ;  /* 0x0000000203008207 */ /* 0x000fe40005000000 */
[----:B------:R-:W-:Y:S02]  /*5700*/  IADD3 R2, PT, PT, -R5, RZ, RZ ;  /* 0x000000ff05027210 */ /* 0x000fe40007ffe1ff */
[----:B------:R-:W-:Y:S01]  /*5710*/  @!P0 IADD3 R8, PT, PT, R15, -R0, RZ ;  /* 0x800000000f088210 */ /* 0x000fe20007ffe0ff */
[----:B------:R-:W-:Y:S02]  /*5720*/  @!P0 IMAD R0, R7, R6, R0 ;  /* 0x0000000607008224 */ /* 0x000fe400078e0200 */
[----:B------:R-:W-:Y:S02]  /*5730*/  IMAD R75, R70, R2, R75 ;  /* 0x00000002464b7224 */ /* 0x000fe400078e024b */
[----:B------:R-:W-:Y:S02]  /*5740*/  @!P0 IMAD R5, R8, R72, R3 ;  /* 0x0000004808058224 */ /* 0x000fe400078e0203 */
[----:B------:R-:W-:Y:S04]  /*5750*/  @!P0 IMAD.MOV.U32 R3, RZ, RZ, R0 ;  /* 0x000000ffff038224 */ /* 0x000fe800078e0000 */
[----:B------:R-:W-:Y:S02]  /*5760*/  IMAD R77, R3, R74, R77 ;  /* 0x0000004a034d7224 */ /* 0x000fe400078e024d */
[----:B------:R-:W-:Y:S07]  /*5770*/  IMAD R75, R5, R70, R75 ;  /* 0x00000046054b7224 */ /* 0x000fee00078e024b */
.L_x_101:
[----:B-1----:R-:W-:Y:S01]  /*5780*/  @!P1 ISETP.NE.AND P0, PT, R10, 0x1, PT ;  /* 0x000000010a00980c */ /* 0x002fe20003f05270 */
[----:B------:R-:W-:Y:S01]  /*5790*/  @!P1 IMAD.HI.U32 R0, R77, R12, RZ ;  /* 0x0000000c4d009227 */ /* 0x000fe200078e00ff */
[----:B------:R-:W-:Y:S01]  /*57a0*/  @!P1 ISETP.NE.AND P2, PT, R9, 0x1, PT ;  /* 0x000000010900980c */ /* 0x000fe20003f45270 */
[----:B------:R-:W-:Y:S01]  /*57b0*/  ULOP3.LUT UP0, URZ, UR48, 0x1b0, URZ, 0xc0, !UPT ;  /* 0x000001b030ff7892 */ /* 0x000fe2000f80c0ff */
[----:B------:R-:W-:Y:S01]  /*57c0*/  R2UR UR42, R21 ;  /* 0x00000000152a72ca */ /* 0x000fe200000e0000 */
[----:B------:R-:W-:Y:S01]  /*57d0*/  @!P1 IMAD.HI.U32 R3, R75, R11, RZ ;  /* 0x0000000b4b039227 */ /* 0x000fe200078e00ff */
[----:B------:R-:W-:Y:S02]  /*57e0*/  @!P1 SHF.R.U32.HI R0, RZ, R13, R0 ;  /* 0x0000000dff009219 */ /* 0x000fe40000011600 */
[----:B------:R-:W-:Y:S01]  /*57f0*/  R2UR UR41, R20 ;  /* 0x00000000142972ca */ /* 0x000fe200000e0000 */
[----:B------:R-:W-:Y:S01]  /*5800*/  VIADD R192, R192, 0x1 ;  /* 0x00000001c0c07836 */ /* 0x000fe20000000000 */
[----:B------:R-:W-:Y:S02]  /*5810*/  @!P1 SHF.R.U32.HI R2, RZ, R14, R3 ;  /* 0x0000000eff029219 */ /* 0x000fe40000011603 */
[----:B------:R-:W-:Y:S02]  /*5820*/  @!P1 SEL R3, R77, R0, !P2 ;  /* 0x000000004d039207 */ /* 0x000fe40005000000 */
[----:B------:R-:W-:Y:S02]  /*5830*/  @!P1 SEL R2, R75, R2, !P0 ;  /* 0x000000024b029207 */ /* 0x000fe40004000000 */
[----:B------:R-:W-:Y:S01]  /*5840*/  @P4 SHF.R.U32.HI R179, RZ, 0x10, R17 ;  /* 0x00000010ffb34819 */ /* 0x000fe20000011611 */
[----:B------:R-:W-:Y:S02]  /*5850*/  USHF.L.U32 UR42, UR42, 0x7, URZ ;  /* 0x000000072a2a7899 */ /* 0x000fe400080006ff */
[----:B------:R-:W-:Y:S02]  /*5860*/  @!P1 IMAD.IADD R0, R2, 0x1, -R3 ;  /* 0x0000000102009824 */ /* 0x000fe400078e0a03 */
[----:B------:R-:W-:Y:S01]  /*5870*/  @!P1 IMAD.IADD R2, R3, 0x1, -R2 ;  /* 0x0000000103029824 */ /* 0x000fe200078e0a02 */
[----:B------:R-:W-:Y:S01]  /*5880*/  USHF.L.U32 UR41, UR41, 0x8, URZ ;  /* 0x0000000829297899 */ /* 0x000fe200080006ff */
[----:B------:R-:W-:Y:S02]  /*5890*/  @!P1 IMAD R77, R0, R9, R77 ;  /* 0x00000009004d9224 */ /* 0x000fe400078e024d */
[----:B------:R-:W-:Y:S01]  /*58a0*/  @!P1 IMAD R75, R2, R10, R75 ;  /* 0x0000000a024b9224 */ /* 0x000fe200078e024b */
[----:B------:R-:W-:Y:S08]  /*58b0*/  BRA.U !UP0, `(.L_x_102) ;  /* 0x0000000108407547 */ /* 0x000ff0000b800000 */
[----:B------:R-:W1:Y:S01]  /*58c0*/  LDCU.64 UR8, c[0x4][0x88] ;  /* 0x01001100ff0877ac */ /* 0x000e620008000a00 */
[----:B------:R-:W-:Y:S01]  /*58d0*/  MOV R3, 0x0 ;  /* 0x0000000000037802 */ /* 0x000fe20000000f00 */
[----:B------:R-:W-:Y:S02]  /*58e0*/  HFMA2 R12, -RZ, RZ, 0, 5.9604644775390625e-08 ;  /* 0x00000001ff0c7431 */ /* 0x000fe400000001ff */
[----:B------:R-:W-:Y:S02]  /*58f0*/  IMAD.MOV.U32 R8, RZ, RZ, 0x70 ;  /* 0x00000070ff087424 */ /* 0x000fe400078e00ff */
[----:B------:R-:W-:Y:S01]  /*5900*/  IMAD.MOV.U32 R13, RZ, RZ, RZ ;  /* 0x000000ffff0d7224 */ /* 0x000fe200078e00ff */
[----:B------:R-:W2:Y:S01]  /*5910*/  LDCU.64 UR6, c[0x4][0x90] ;  /* 0x01001200ff0677ac */ /* 0x000ea20008000a00 */
[----:B------:R-:W3:Y:S01]  /*5920*/  LDC.64 R2, c[0x4][R3] ;  /* 0x0100000003027b82 */ /* 0x000ee20000000a00 */
[----:B------:R-:W4:Y:S01]  /*5930*/  LDCU.64 UR4, c[0x4][0x8] ;  /* 0x01000100ff0477ac */ /* 0x000f220008000a00 */
[----:B-1----:R-:W-:Y:S01]  /*5940*/  MOV R5, UR9 ;  /* 0x0000000900057c02 */ /* 0x002fe20008000f00 */
[----:B------:R-:W-:Y:S01]  /*5950*/  IMAD.U32 R4, RZ, RZ, UR8 ;  /* 0x00000008ff047e24 */ /* 0x000fe2000f8e00ff */
[----:B--2---:R-:W-:Y:S01]  /*5960*/  MOV R7, UR7 ;  /* 0x0000000700077c02 */ /* 0x004fe20008000f00 */
[----:B------:R-:W-:Y:S01]  /*5970*/  IMAD.U32 R6, RZ, RZ, UR6 ;  /* 0x00000006ff067e24 */ /* 0x000fe2000f8e00ff */
[----:B----4-:R-:W-:Y:S01]  /*5980*/  MOV R11, UR5 ;  /* 0x00000005000b7c02 */ /* 0x010fe20008000f00 */
[----:B------:R-:W-:Y:S02]  /*5990*/  IMAD.U32 R10, RZ, RZ, UR4 ;  /* 0x00000004ff0a7e24 */ /* 0x000fe4000f8e00ff */
[----:B------:R-:W-:Y:S07]  /*59a0*/  LEPC R20, `(.L_x_102) ;  /* 0x000000001014794e */ /* 0x000fee0000000000 */
[----:B---3-5:R-:W-:Y:S05]  /*59b0*/  CALL.ABS.NOINC R2 ;  /* 0x0000000002007343 */ /* 0x028fea0003c00000 */
.L_x_102:
[----:B------:R-:W-:Y:S01]  /*59c0*/  LOP3.LUT P0, RZ, R188, 0x1b0, RZ, 0xc0, !PT ;  /* 0x000001b0bcff7812 */ /* 0x000fe2000780c0ff */
[----:B------:R-:W-:Y:S11]  /*59d0*/  BSSY.RECONVERGENT B6, `(.L_x_103) ;  /* 0x0000013000067945 */ /* 0x000ff60003800200 */
[----:B------:R-:W-:Y:S01]  /*59e0*/  @!UPT UIADD3 URZ, UPT, UPT, URZ, URZ, URZ ;  /* 0x000000fffffff290 */ /* 0x000fe2000fffe0ff */
[----:B------:R-:W-:Y:S05]  /*59f0*/  @!P0 BRA `(.L_x_104) ;  /* 0x0000000000408947 */ /* 0x000fea0003800000 */
        /* <DEDUP_REMOVED lines=16> */
.L_x_104:
[----:B------:R-:W-:Y:S05]  /*5b00*/  BSYNC.RECONVERGENT B6 ;  /* 0x0000000000067941 */ /* 0x000fea0003800200 */
.L_x_103:
[----:B------:R-:W-:Y:S01]  /*5b10*/  ISETP.NE.U32.AND P4, PT, R166, RZ, PT ;  /* 0x000000ffa600720c */ /* 0x000fe20003f85070 */
[----:B------:R-:W-:Y:S01]  /*5b20*/  UISETP.NE.AND UP2, UPT, UR50, URZ, UPT ;  /* 0x000000ff3200728c */ /* 0x000fe2000bf45270 */
[----:B------:R-:W-:Y:S01]  /*5b30*/  ISETP.NE.U32.AND P2, PT, RZ, UR38, PT ;  /* 0x00000026ff007c0c */ /* 0x000fe2000bf45070 */
[----:B------:R-:W-:Y:S01]  /*5b40*/  UISETP.NE.U32.AND UP1, UPT, UR44, URZ, UPT ;  /* 0x000000ff2c00728c */ /* 0x000fe2000bf25070 */
[----:B------:R-:W-:Y:S01]  /*5b50*/  ISETP.NE.AND.EX P4, PT, R167, RZ, PT, P4 ;  /* 0x000000ffa700720c */ /* 0x000fe20003f85340 */
[----:B------:R-:W-:Y:S01]  /*5b60*/  UPLOP3.LUT UP0, UPT, UPT, UPT, UPT, 0x40, 0x4 ;  /* 0x000000000004789c */ /* 0x000fe20003f0e870 */
[----:B------:R-:W-:Y:S01]  /*5b70*/  ISETP.NE.AND.EX P2, PT, RZ, UR39, PT, P2 ;  /* 0x00000027ff007c0c */ /* 0x000fe2000bf45320 */
[----:B------:R-:W-:Y:S01]  /*5b80*/  UISETP.NE.AND.EX UP1, UPT, UR45, URZ, UPT, UP1 ;  /* 0x000000ff2d00728c */ /* 0x000fe2000bf25310 */
[----:B------:R-:W-:Y:S04]  /*5b90*/  PLOP3.LUT P1, PT, PT, PT, UP2, 0x80, 0x8 ;  /* 0x000000000008781c */ /* 0x000fe80003f2f028 */
[----:B------:R-:W-:Y:S06]  /*5ba0*/  @UP2 UPLOP3.LUT UP0, UPT, UPT, UPT, UP1, 0x80, 0x8 ;  /* 0x000000000008289c */ /* 0x000fec0003f0f010 */
[----:B------:R-:W-:Y:S01]  /*5bb0*/  PLOP3.LUT P0, PT, PT, PT, UP0, 0x80, 0x8 ;  /* 0x000000000008781c */ /* 0x000fe20003f0f008 */
[----:B------:R-:W-:Y:S01]  /*5bc0*/  @!UPT UIADD3 URZ, UPT, UPT, URZ, URZ, URZ ;  /* 0x000000fffffff290 */ /* 0x000fe2000fffe0ff */
[----:B------:R-:W-:Y:S11]  /*5bd0*/  BRA.U !UP1, `(.L_x_105) ;  /* 0x0000000109387547 */ /* 0x000ff6000b800000 */
[----:B------:R-:W-:Y:S01]  /*5be0*/  UISETP.NE.U32.AND UP0, UPT, UR38, URZ, UPT ;  /* 0x000000ff2600728c */ /* 0x000fe2000bf05070 */
[----:B------:R-:W-:Y:S02]  /*5bf0*/  HFMA2 R0, -RZ, RZ, 0, 5.9604644775390625e-08 ;  /* 0x00000001ff007431 */ /* 0x000fe400000001ff */
[----:B------:R-:W-:Y:S01]  /*5c00*/  IMAD.MOV.U32 R171, RZ, RZ, 0x1 ;  /* 0x00000001ffab7424 */ /* 0x000fe200078e00ff */
[----:B------:R-:W-:Y:S06]  /*5c10*/  UISETP.NE.AND.EX UP0, UPT, UR39, URZ, UPT, UP0 ;  /* 0x000000ff2700728c */ /* 0x000fec000bf05300 */
[----:B------:R-:W-:Y:S05]  /*5c20*/  PLOP3.LUT P3, PT, PT, PT, UP0, 0x80, 0x8 ;  /* 0x000000000008781c */ /* 0x000fea0003f6f008 */
[----:B------:R-:W1:Y:S01]  /*5c30*/  @UP0 LDCU.64 UR6, c[0x0][0x888] ;  /* 0x00011100ff0607ac */ /* 0x000e620008000a00 */
[----:B------:R-:W-:Y:S07]  /*5c40*/  @UP0 UIMAD UR4, UR36, UR44, URZ ;  /* 0x0000002c240402a4 */ /* 0x000fee000f8e02ff */
[----:B------:R-:W-:Y:S01]  /*5c50*/  @!P3 PRMT R171, R0, 0x7610, R171 ;  /* 0x0000761000abb816 */ /* 0x000fe200000000ab */
[----:B-1----:R-:W-:Y:S03]  /*5c60*/  @UP0 UIMAD.WIDE UR6, UR4, 0x4, UR6 ;  /* 0x00000004040608a5 */ /* 0x002fe6000f8e0206 */
[----:B------:R-:W1:Y:S03]  /*5c70*/  @!UP0 LDCU UR4, c[0x0][0x880] ;  /* 0x00011000ff0487ac */ /* 0x000e660008000800 */
[----:B------:R-:W-:Y:S01]  /*5c80*/  IMAD.U32 R2, RZ, RZ, UR6 ;  /* 0x00000006ff027e24 */ /* 0x000fe2000f8e00ff */
[----:B------:R-:W-:Y:S05]  /*5c90*/  MOV R3, UR7 ;  /* 0x0000000700037c02 */ /* 0x000fea0008000f00 */
[----:B-----5:R2:W5:Y:S02]  /*5ca0*/  @P3 LDG.E R81, desc[UR46][R2.64] ;  /* 0x0000002e02513981 */ /* 0x020564000c1e1900 */
[----:B-12---:R-:W-:Y:S02]  /*5cb0*/  @!P3 IMAD.U32 R81, RZ, RZ, UR4 ;  /* 0x00000004ff51be24 */ /* 0x006fe4000f8e00ff */
.L_x_105:
[----:B------:R-:W-:Y:S05]  /*5cc0*/  @!P4 BRA `(.L_x_106) ;  /* 0x000000000020c947 */ /* 0x000fea0003800000 */
[----:B------:R-:W-:Y:S04]  /*5cd0*/  ISETP.NE.U32.AND P3, PT, R164, RZ, PT ;  /* 0x000000ffa400720c */ /* 0x000fe80003f65070 */
[----:B------:R-:W-:Y:S11]  /*5ce0*/  ISETP.NE.AND.EX P3, PT, R165, RZ, PT, P3 ;  /* 0x000000ffa500720c */ /* 0x000ff60003f65330 */
[----:B------:R-:W-:Y:S02]  /*5cf0*/  @!UPT UIADD3 URZ, UPT, UPT, URZ, URZ, URZ ;  /* 0x000000fffffff290 */ /* 0x000fe4000fffe0ff */
[----:B------:R-:W1:Y:S01]  /*5d00*/  @P3 LDC.64 R2, c[0x0][0x8a8] ;  /* 0x00022a00ff023b82 */ /* 0x000e620000000a00 */
[----:B------:R-:W-:Y:S04]  /*5d10*/  @P3 IMAD R0, R166, UR36, RZ ;  /* 0x00000024a6003c24 */ /* 0x000fe8000f8e02ff */
[----:B-1----:R-:W-:Y:S05]  /*5d20*/  @P3 IMAD.WIDE R2, R0, 0x4, R2 ;  /* 0x0000000400023825 */ /* 0x002fea00078e0202 */
[----:B-----5:R1:W5:Y:S02]  /*5d30*/  @P3 LDG.E R78, desc[UR46][R2.64] ;  /* 0x0000002e024e3981 */ /* 0x020364000c1e1900 */
[----:B-1----:R-:W2:Y:S02]  /*5d40*/  @!P3 LDC R78, c[0x0][0x8a0] ;  /* 0x00022800ff4ebb82 */ /* 0x002ea40000000800 */
.L_x_106:
[----:B-----5:R-:W-:Y:S01]  /*5d50*/  FSETP.NEU.AND P4, PT, R81, RZ, PT ;  /* 0x000000ff5100720b */ /* 0x020fe20003f8d000 */
[----:B------:R-:W-:Y:S01]  /*5d60*/  BSSY B1, `(.L_x_107) ;  /* 0x0000047000017945 */ /* 0x000fe20003800000 */
[----:B------:R-:W-:Y:S01]  /*5d70*/  SEL R5, RZ, 0xffffffff, P2 ;  /* 0xffffffffff057807 */ /* 0x000fe20001000000 */
[----:B------:R-:W-:Y:S01]  /*5d80*/  IMAD.MOV.U32 R196, RZ, RZ, 0x1 ;  /* 0x00000001ffc47424 */ /* 0x000fe200078e00ff */
[----:B------:R-:W-:Y:S01]  /*5d90*/  LOP3.LUT P3, RZ, R171, 0xff, RZ, 0xc0, !PT ;  /* 0x000000ffabff7812 */ /* 0x000fe2000786c0ff */
[C---:B------:R-:W-:Y:S01]  /*5da0*/  IMAD R80, R76.reuse, 0x100, R79 ;  /* 0x000001004c507824 */ /* 0x040fe200078e024f */
[----:B------:R-:W-:Y:S02]  /*5db0*/  @P1 SEL R0, RZ, 0xffffffff, P4 ;  /* 0xffffffffff001807 */ /* 0x000fe40002000000 */
[----:B------:R-:W-:Y:S02]  /*5dc0*/  CS2R R162, SRZ ;  /* 0x0000000000a27805 */ /* 0x000fe4000001ff00 */
[----:B------:R-:W-:Y:S02]  /*5dd0*/  LEA R3, R181, UR49, 0x3 ;  /* 0x00000031b5037c11 */ /* 0x000fe4000f8e18ff */
[----:B------:R-:W-:Y:S02]  /*5de0*/  CS2R R160, SRZ ;  /* 0x0000000000a07805 */ /* 0x000fe4000001ff00 */
[----:B------:R-:W-:Y:S02]  /*5df0*/  @P0 SEL R0, R5, R0, !P3 ;  /* 0x0000000005000207 */ /* 0x000fe40005800000 */
[----:B------:R-:W-:Y:S02]  /*5e00*/  CS2R R158, SRZ ;  /* 0x00000000009e7805 */ /* 0x000fe4000001ff00 */
[----:B------:R-:W-:Y:S02]  /*5e10*/  LEA R191, R76, UR49, 0x3 ;  /* 0x000000314cbf7c11 */ /* 0x000fe4000f8e18ff */
[----:B------:R-:W-:Y:S02]  /*5e20*/  CS2R R156, SRZ ;  /* 0x00000000009c7805 */ /* 0x000fe4000001ff00 */
[----:B------:R-:W-:Y:S02]  /*5e30*/  @P1 LOP3.LUT R0, R0, 0x1, RZ, 0xc0, !PT ;  /* 0x0000000100001812 */ /* 0x000fe400078ec0ff */
[----:B------:R-:W-:Y:S02]  /*5e40*/  CS2R R154, SRZ ;  /* 0x00000000009a7805 */ /* 0x000fe4000001ff00 */
[----:B------:R-:W-:Y:S02]  /*5e50*/  SHF.L.U32 R2, R183, 0x1f, RZ ;  /* 0x0000001fb7027819 */ /* 0x000fe400000006ff */
[----:B------:R-:W-:Y:S02]  /*5e60*/  CS2R R152, SRZ ;  /* 0x0000000000987805 */ /* 0x000fe4000001ff00 */
[----:B------:R-:W-:Y:S02]  /*5e70*/  ISETP.NE.U32.OR P6, PT, R0, 0x1, !P1 ;  /* 0x000000010000780c */ /* 0x000fe40004fc5470 */
[----:B------:R-:W-:Y:S02]  /*5e80*/  CS2R R150, SRZ ;  /* 0x0000000000967805 */ /* 0x000fe4000001ff00 */
[----:B------:R-:W-:Y:S02]  /*5e90*/  PLOP3.LUT P2, PT, PT, PT, UP1, 0x80, 0x8 ;  /* 0x000000000008781c */ /* 0x000fe40003f4f018 */
[----:B------:R-:W-:Y:S02]  /*5ea0*/  CS2R R148, SRZ ;  /* 0x0000000000947805 */ /* 0x000fe4000001ff00 */
[----:B------:R-:W-:Y:S02]  /*5eb0*/  SEL R0, RZ, 0xffffffff, P4 ;  /* 0xffffffffff007807 */ /* 0x000fe40002000000 */
[----:B------:R-:W-:Y:S03]  /*5ec0*/  P2R R204, PR, RZ, 0x40 ;  /* 0x00000040ffcc7803 */ /* 0x000fe60000000000 */
[----:B------:R-:W-:Y:S04]  /*5ed0*/  @P6 SHF.L.U32 R4, R180, 0x1f, RZ ;  /* 0x0000001fb4046819 */ /* 0x000fe800000006ff */
[----:B------:R-:W-:Y:S01]  /*5ee0*/  @P2 SEL R0, R5, R0, !P3 ;  /* 0x0000000005002207 */ /* 0x000fe20005800000 */
[----:B------:R-:W1:Y:S03]  /*5ef0*/  @P6 SYNCS.PHASECHK.TRANS64.TRYWAIT P1, [R3+URZ+0x50], R4 ;  /* 0x00005004030065a7 */ /* 0x000e6600080211ff */
[----:B------:R-:W-:Y:S04]  /*5f00*/  LOP3.LUT R0, R0, 0x1, RZ, 0xc0, !PT ;  /* 0x0000000100007812 */ /* 0x000fe800078ec0ff */
[----:B------:R-:W-:Y:S04]  /*5f10*/  ISETP.NE.U32.AND P5, PT, R0, 0x1, PT ;  /* 0x000000010000780c */ /* 0x000fe80003fa5070 */
[----:B------:R-:W-:Y:S01]  /*5f20*/  P2R R197, PR, RZ, 0x20 ;  /* 0x00000020ffc57803 */ /* 0x000fe20000000000 */
[----:B------:R3:W4:Y:S01]  /*5f30*/  SYNCS.PHASECHK.TRANS64.TRYWAIT P0, [R191+URZ+0xc0], R2 ;  /* 0x0000c002bf0075a7 */ /* 0x00072200080011ff */
[----:B-1----:R-:W-:Y:S01]  /*5f40*/  @P6 SEL R196, RZ, 0x1, !P1 ;  /* 0x00000001ffc46807 */ /* 0x002fe20004800000 */
[----:B---3--:R-:W-:Y:S06]  /*5f50*/  @!P6 BRA `(.L_x_108) ;  /* 0x00000000009ce947 */ /* 0x008fec0003800000 */
[----:B------:R-:W-:Y:S01]  /*5f60*/  @P5 IMAD R6, R181, 0x2000, R186 ;  /* 0x00002000b5065824 */ /* 0x000fe200078e02ba */
[----:B------:R-:W-:Y:S01]  /*5f70*/  ISETP.NE.AND P1, PT, R196, RZ, PT ;  /* 0x000000ffc400720c */ /* 0x000fe20003f25270 */
[----:B------:R-:W-:Y:S01]  /*5f80*/  BSSY B0, `(.L_x_109) ;  /* 0x0000010000007945 */ /* 0x000fe20003800000 */
[----:B------:R-:W-:Y:S01]  /*5f90*/  CS2R R150, SRZ ;  /* 0x0000000000967805 */ /* 0x000fe2000001ff00 */
[--C-:B------:R-:W-:Y:S01]  /*5fa0*/  @P5 IMAD R7, R187, -0x10, R6.reuse ;  /* 0xfffffff0bb075824 */ /* 0x100fe200078e0206 */
[----:B------:R-:W-:Y:S01]  /*5fb0*/  CS2R R148, SRZ ;  /* 0x0000000000947805 */ /* 0x000fe2000001ff00 */
[----:B------:R-:W-:Y:S01]  /*5fc0*/  @P5 IMAD R5, R185, -0x10, R6 ;  /* 0xfffffff0b9055824 */ /* 0x000fe200078e0206 */
[----:B------:R-:W-:Y:S01]  /*5fd0*/  CS2R R158, SRZ ;  /* 0x00000000009e7805 */ /* 0x000fe2000001ff00 */
[----:B------:R-:W-:Y:S01]  /*5fe0*/  @P5 IMAD R4, R184, 0x10, R7 ;  /* 0x00000010b8045824 */ /* 0x000fe200078e0207 */
[----:B------:R-:W-:Y:S02]  /*5ff0*/  CS2R R156, SRZ ;  /* 0x00000000009c7805 */ /* 0x000fe4000001ff00 */
[----:B------:R-:W-:Y:S02]  /*6000*/  CS2R R154, SRZ ;  /* 0x00000000009a7805 */ /* 0x000fe4000001ff00 */
[----:B------:R-:W-:Y:S02]  /*6010*/  CS2R R152, SRZ ;  /* 0x0000000000987805 */ /* 0x000fe4000001ff00 */
[----:B------:R-:W-:Y:S02]  /*6020*/  CS2R R162, SRZ ;  /* 0x0000000000a27805 */ /* 0x000fe4000001ff00 */
[----:B------:R-:W-:Y:S01]  /*6030*/  CS2R R160, SRZ ;  /* 0x0000000000a07805 */ /* 0x000fe2000001ff00 */
[----:B------:R-:W-:Y:S06]  /*6040*/  @P1 BRA `(.L_x_110) ;  /* 0x00000000000c1947 */ /* 0x000fec0003800000 */
[----:B------:R-:W-:Y:S04]  /*6050*/  SHF.L.U32 R0, R180, 0x1f, RZ ;  /* 0x0000001fb4007819 */ /* 0x000fe800000006ff */
[----:B------:R-:W1:Y:S02]  /*6060*/  SYNCS.PHASECHK.TRANS64.TRYWAIT P1, [R3+URZ+0x50], R0 ;  /* 0x00005000030075a7 */ /* 0x000e6400080211ff */
[----:B-1----:R-:W-:Y:S05]  /*6070*/  @!P1 BRA `(.L_x_111) ;  /* 0x0000006000989947 */ /* 0x002fea0003800000 */
.L_x_110:
[----:B------:R-:W-:Y:S05]  /*6080*/  BSYNC B0 ;  /* 0x0000000000007941 */ /* 0x000fea0003800000 */
.L_x_109:
[----:B------:R-:W-:Y:S01]  /*6090*/  ISETP.NE.AND P1, PT, R197, RZ, PT ;  /* 0x000000ffc500720c */ /* 0x000fe20003f25270 */
[----:B-1----:R-:W-:Y:S02]  /*60a0*/  VIADD R3, R3, 0x70 ;  /* 0x0000007003037836 */ /* 0x002fe40000000000 */
[----:B------:R-:W-:Y:S02]  /*60b0*/  IMAD.U32 R0, RZ, RZ, UR37 ;  /* 0x00000025ff007e24 */ /* 0x000fe4000f8e00ff */
[----:B------:R-:W-:Y:S03]  /*60c0*/  VIADD R181, R181, 0x1 ;  /* 0x00000001b5b57836 */ /* 0x000fe60000000000 */
[----:B------:R-:W-:Y:S05]  /*60d0*/  PRMT R0, R0, 0x654, R3 ;  /* 0x0000065400007816 */ /* 0x000fea0000000003 */
[----:B------:R1:W3:Y:S04]  /*60e0*/  @P1 LDS.128 R148, [R6] ;  /* 0x0000000006941984 */ /* 0x0002e80000000c00 */
[----:B------:R1:W1:Y:S04]  /*60f0*/  @P1 LDS.128 R156, [R5+0x20] ;  /* 0x00002000059c1984 */ /* 0x0002680000000c00 */
[----:B------:R1:W1:Y:S04]  /*6100*/  @P1 LDS.128 R152, [R7+0x10] ;  /* 0x0000100007981984 */ /* 0x0002680000000c00 */
[----:B------:R1:W1:Y:S01]  /*6110*/  @P1 LDS.128 R160, [R4+0x10] ;  /* 0x0000100004a01984 */ /* 0x0002620000000c00 */
[C---:B------:R-:W-:Y:S01]  /*6120*/  ISETP.NE.AND P1, PT, R181.reuse, 0x4, PT ;  /* 0x00000004b500780c */ /* 0x040fe20003f25270 */
[----:B------:R-:W-:Y:S01]  /*6130*/  @!PT LDS RZ, [RZ] ;  /* 0x00000000fffff984 */ /* 0x000fe20000000800 */
[----:B------:R-:W-:Y:S01]  /*6140*/  @!PT LDS RZ, [RZ] ;  /* 0x00000000fffff984 */ /* 0x000fe20000000800 */
[----:B------:R-:W-:Y:S01]  /*6150*/  @!PT LDS RZ, [RZ] ;  /* 0x00000000fffff984 */ /* 0x000fe20000000800 */
[----:B------:R-:W-:Y:S01]  /*6160*/  @!PT LDS RZ, [RZ] ;  /* 0x00000000fffff984 */ /* 0x000fe20000000800 */
[----:B------:R5:W-:Y:S06]  /*6170*/  MEMBAR.ALL.CTA ;  /* 0x0000000000007992 */ /* 0x000bec0000008000 */
[----:B-----5:R-:W5:Y:S01]  /*6180*/  FENCE.VIEW.ASYNC.S ;  /* 0x00000000000073c6 */ /* 0x020f620000000000 */
[----:B------:R-:W-:Y:S02]  /*6190*/  SEL R3, RZ, 0x1, P1 ;  /* 0x00000001ff037807 */ /* 0x000fe40000800000 */
[----:B------:R-:W-:Y:S02]  /*61a0*/  SEL R181, R181, RZ, P1 ;  /* 0x000000ffb5b57207 */ /* 0x000fe40000800000 */
[----:B------:R-:W-:Y:S01]  /*61b0*/  LOP3.LUT R180, R180, R3, RZ, 0x3c, !PT ;  /* 0x00000003b4b47212 */ /* 0x000fe200078e3cff */
[----:B-----5:R1:W-:Y:S06]  /*61c0*/  SYNCS.ARRIVE.TRANS64.RED.A1T0 RZ, [R0+URZ], RZ ;  /* 0x000000ff00ff79a7 */ /* 0x0203ec00081004ff */
.L_x_108:
[----:B------:R-:W-:Y:S05]  /*61d0*/  BSYNC B1 ;  /* 0x0000000000017941 */ /* 0x000fea0003800000 */
.L_x_107:
[----:B-1----:R-:W-:Y:S04]  /*61e0*/  SHF.R.U32.HI R0, RZ, 0x15, R80 ;  /* 0x00000015ff007819 */ /* 0x002fe80000011650 */
[----:B------:R-:W-:Y:S01]  /*61f0*/  LOP3.LUT P1, RZ, R0, 0x3, R173, 0x48, !PT ;  /* 0x0000000300ff7812 */ /* 0x000fe200078248ad */
[----:B------:R-:W-:Y:S01]  /*6200*/  @!UPT UIADD3 URZ, UPT, UPT, URZ, URZ, URZ ;  /* 0x000000fffffff290 */ /* 0x000fe2000fffe0ff */
[----:B----4-:R-:W-:Y:S11]  /*6210*/  @P0 BRA `(.L_x_112) ;  /* 0x0000000000080947 */ /* 0x010ff60003800000 */
[----:B------:R-:W1:Y:S02]  /*6220*/  SYNCS.PHASECHK.TRANS64.TRYWAIT P0, [R191+URZ+0xc0], R2 ;  /* 0x0000c002bf0075a7 */ /* 0x000e6400080011ff */
[----:B-1----:R-:W-:Y:S05]  /*6230*/  @!P0 BRA `(.L_x_113) ;  /* 0x00000060003c8947 */ /* 0x002fea0003800000 */
.L_x_112:
[----:B------:R-:W-:Y:S04]  /*6240*/  BSSY.RECONVERGENT B6, `(.L_x_114) ;  /* 0x0000012000067945 */ /* 0x000fe80003800200 */
[----:B------:R-:W-:Y:S05]  /*6250*/  @!P1 BRA `(.L_x_115) ;  /* 0x0000000000409947 */ /* 0x000fea0003800000 */
[----:B------:R-:W4:Y:S01]  /*6260*/  LDCU.64 UR8, c[0x4][0x78] ;  /* 0x01000f00ff0877ac */ /* 0x000f220008000a00 */
[----:B------:R-:W-:Y:S01]  /*6270*/  MOV R3, 0x0 ;  /* 0x0000000000037802 */ /* 0x000fe20000000f00 */
[----:B------:R-:W-:Y:S02]  /*6280*/  HFMA2 R12, -RZ, RZ, 0, 5.9604644775390625e-08 ;  /* 0x00000001ff0c7431 */ /* 0x000fe400000001ff */
[----:B------:R-:W-:Y:S02]  /*6290*/  IMAD.MOV.U32 R8, RZ, RZ, 0x192 ;  /* 0x00000192ff087424 */ /* 0x000fe400078e00ff */
[----:B------:R-:W-:Y:S01]  /*62a0*/  IMAD.MOV.U32 R13, RZ, RZ, RZ ;  /* 0x000000ffff0d7224 */ /* 0x000fe200078e00ff */
[----:B------:R-:W5:Y:S01]  /*62b0*/  LDCU.64 UR6, c[0x4][0x80] ;  /* 0x01001000ff0677ac */ /* 0x000f620008000a00 */
[----:B-1----:R-:W1:Y:S01]  /*62c0*/  LDC.64 R2, c[0x4][R3] ;  /* 0x0100000003027b82 */ /* 0x002e620000000a00 */
[----:B------:R-:W2:Y:S01]  /*62d0*/  LDCU.64 UR4, c[0x4][0x18] ;  /* 0x01000300ff0477ac */ /* 0x000ea20008000a00 */
[----:B----4-:R-:W-:Y:S01]  /*62e0*/  MOV R5, UR9 ;  /* 0x0000000900057c02 */ /* 0x010fe20008000f00 */
[----:B------:R-:W-:Y:S01]  /*62f0*/  IMAD.U32 R4, RZ, RZ, UR8 ;  /* 0x00000008ff047e24 */ /* 0x000fe2000f8e00ff */
[----:B-----5:R-:W-:Y:S01]  /*6300*/  MOV R7, UR7 ;  /* 0x0000000700077c02 */ /* 0x020fe20008000f00 */
[----:B------:R-:W-:Y:S01]  /*6310*/  IMAD.U32 R6, RZ, RZ, UR6 ;  /* 0x00000006ff067e24 */ /* 0x000fe2000f8e00ff */
[----:B--2---:R-:W-:Y:S01]  /*6320*/  MOV R11, UR5 ;  /* 0x00000005000b7c02 */ /* 0x004fe20008000f00 */
[----:B------:R-:W-:Y:S02]  /*6330*/  IMAD.U32 R10, RZ, RZ, UR4 ;  /* 0x00000004ff0a7e24 */ /* 0x000fe4000f8e00ff */
[----:B------:R-:W-:Y:S07]  /*6340*/  LEPC R20, `(.L_x_115) ;  /* 0x000000001014794e */ /* 0x000fee0000000000 */
[----:B-1-3--:R-:W-:Y:S05]  /*6350*/  CALL.ABS.NOINC R2 ;  /* 0x0000000002007343 */ /* 0x00afea0003c00000 */
.L_x_115:
[----:B------:R-:W-:Y:S05]  /*6360*/  BSYNC.RECONVERGENT B6 ;  /* 0x0000000000067941 */ /* 0x000fea0003800200 */
.L_x_114:
[-C--:B---3--:R-:W-:Y:S01]  /*6370*/  F2FP.F16.E5M2.UNPACK_B R83, R148.reuse ;  /* 0x00000094ff53723e */ /* 0x088fe200020004ff */
[----:B------:R-:W-:Y:S05]  /*6380*/  WARPSYNC.ALL ;  /* 0x0000000000007948 */ /* 0x000fea0003800000 */
[----:B------:R-:W-:Y:S01]  /*6390*/  R2UR UR4, R80 ;  /* 0x00000000500472ca */ /* 0x000fe200000e0000 */
[--C-:B------:R-:W-:Y:S01]  /*63a0*/  HADD2.F32 R82, -RZ, R83.reuse.H0_H0 ;  /* 0x20000053ff527230 */ /* 0x100fe20000004100 */
[----:B------:R-:W-:Y:S01]  /*63b0*/  F2FP.F16.E5M2.UNPACK_B R85, R148.H1 ;  /* 0x00000094ff55723e */ /* 0x000fe200030004ff */
[----:B------:R-:W-:Y:S01]  /*63c0*/  HADD2.F32 R83, -RZ, R83.H1_H1 ;  /* 0x30000053ff537230 */ /* 0x000fe20000004100 */
[-C--:B------:R-:W-:Y:S01]  /*63d0*/  F2FP.F16.E5M2.UNPACK_B R87, R149.reuse ;  /* 0x00000095ff57723e */ /* 0x080fe200020004ff */
[----:B------:R-:W-:Y:S01]  /*63e0*/  BSSY.RECONVERGENT B0, `(.L_x_116) ;  /* 0x000011d000007945 */ /* 0x000fe20003800200 */
[----:B------:R-:W-:Y:S01]  /*63f0*/  F2FP.F16.E5M2.UNPACK_B R89, R149.H1 ;  /* 0x00000095ff59723e */ /* 0x000fe200030004ff */
[----:B------:R-:W-:Y:S01]  /*6400*/  HADD2.F32 R84, -RZ, R85.H0_H0 ;  /* 0x20000055ff547230 */ /* 0x000fe20000004100 */
[-C--:B------:R-:W-:Y:S01]  /*6410*/  F2FP.F16.E5M2.UNPACK_B R91, R150.reuse ;  /* 0x00000096ff5b723e */ /* 0x080fe200020004ff */
[----:B------:R-:W-:Y:S01]  /*6420*/  HADD2.F32 R88, -RZ, R87.H1_H1 ;  /* 0x30000057ff587230 */ /* 0x000fe20000004100 */
[----:B------:R-:W-:Y:S01]  /*6430*/  F2FP.F16.E5M2.UNPACK_B R93, R150.H1 ;  /* 0x00000096ff5d723e */ /* 0x000fe200030004ff */
[----:B------:R-:W-:Y:S01]  /*6440*/  HADD2.F32 R86, -RZ, R85.H1_H1 ;  /* 0x30000055ff567230 */ /* 0x000fe20000004100 */
[-C--:B------:R-:W-:Y:S01]  /*6450*/  F2FP.F16.E5M2.UNPACK_B R95, R151.reuse ;  /* 0x00000097ff5f723e */ /* 0x080fe200020004ff */
[----:B------:R-:W2:Y:S01]  /*6460*/  LDTM.x64 R4, tmem[UR4] ;  /* 0x00000004000479ee */ /* 0x000ea20008340000 */
[----:B------:R-:W-:Y:S01]  /*6470*/  F2FP.F16.E5M2.UNPACK_B R97, R151.H1 ;  /* 0x00000097ff61723e */ /* 0x000fe200030004ff */
[----:B------:R-:W-:Y:S01]  /*6480*/  HADD2.F32 R85, -RZ, R87.H0_H0 ;  /* 0x20000057ff557230 */ /* 0x000fe20000004100 */
[-C--:B------:R-:W-:Y:S01]  /*6490*/  F2FP.F16.E5M2.UNPACK_B R99, R152.reuse ;  /* 0x00000098ff63723e */ /* 0x080fe200020004ff */
[----:B------:R-:W-:Y:S01]  /*64a0*/  HADD2.F32 R87, -RZ, R89.H0_H0 ;  /* 0x20000059ff577230 */ /* 0x000fe20000004100 */
[----:B------:R-:W-:Y:S01]  /*64b0*/  F2FP.F16.E5M2.UNPACK_B R101, R152.H1 ;  /* 0x00000098ff65723e */ /* 0x000fe200030004ff */
[----:B------:R-:W-:Y:S01]  /*64c0*/  HADD2.F32 R92, -RZ, R91.H1_H1 ;  /* 0x3000005bff5c7230 */ /* 0x000fe20000004100 */
[----:B------:R-:W-:Y:S01]  /*64d0*/  SHF.L.U32 R199, R176, 0x4, RZ ;  /* 0x00000004b0c77819 */ /* 0x000fe200000006ff */
[----:B------:R-:W-:Y:S01]  /*64e0*/  HADD2.F32 R96, -RZ, R95.H1_H1 ;  /* 0x3000005fff607230 */ /* 0x000fe20000004100 */
[----:B------:R-:W-:Y:S01]  /*64f0*/  SHF.L.U32 R205, R175, 0x4, RZ ;  /* 0x00000004afcd7819 */ /* 0x000fe200000006ff */
[----:B------:R-:W-:Y:S01]  /*6500*/  HADD2.F32 R100, -RZ, R99.H1_H1 ;  /* 0x30000063ff647230 */ /* 0x000fe20000004100 */
[----:B------:R-:W-:Y:S01]  /*6510*/  SHF.L.U32 R198, R184, 0x4, RZ ;  /* 0x00000004b8c67819 */ /* 0x000fe200000006ff */
[----:B------:R-:W-:Y:S01]  /*6520*/  HADD2.F32 R90, -RZ, R89.H1_H1 ;  /* 0x30000059ff5a7230 */ /* 0x000fe20000004100 */
[----:B------:R-:W-:Y:S01]  /*6530*/  IADD3 R195, PT, PT, R186, R205, RZ ;  /* 0x000000cdbac37210 */ /* 0x000fe20007ffe0ff */
[----:B------:R-:W-:Y:S01]  /*6540*/  HADD2.F32 R89, -RZ, R91.H0_H0 ;  /* 0x2000005bff597230 */ /* 0x000fe20000004100 */
[-C--:B------:R-:W-:Y:S01]  /*6550*/  F2FP.F16.E5M2.UNPACK_B R103, R153.reuse ;  /* 0x00000099ff67723e */ /* 0x080fe200020004ff */
[--C-:B------:R-:W-:Y:S01]  /*6560*/  HADD2.F32 R91, -RZ, R93.reuse.H0_H0 ;  /* 0x2000005dff5b7230 */ /* 0x100fe20000004100 */
[----:B------:R-:W-:Y:S01]  /*6570*/  F2FP.F16.E5M2.UNPACK_B R105, R153.H1 ;  /* 0x00000099ff69723e */ /* 0x000fe200030004ff */
[----:B------:R-:W-:Y:S01]  /*6580*/  HADD2.F32 R94, -RZ, R93.H1_H1 ;  /* 0x3000005dff5e7230 */ /* 0x000fe20000004100 */
[-C--:B------:R-:W-:Y:S01]  /*6590*/  F2FP.F16.E5M2.UNPACK_B R107, R154.reuse ;  /* 0x0000009aff6b723e */ /* 0x080fe200020004ff */
[----:B------:R-:W-:Y:S01]  /*65a0*/  HADD2.F32 R93, -RZ, R95.H0_H0 ;  /* 0x2000005fff5d7230 */ /* 0x000fe20000004100 */
[----:B------:R-:W-:Y:S01]  /*65b0*/  F2FP.F16.E5M2.UNPACK_B R109, R154.H1 ;  /* 0x0000009aff6d723e */ /* 0x000fe200030004ff */
[----:B------:R-:W-:Y:S01]  /*65c0*/  HADD2.F32 R104, -RZ, R103.H1_H1 ;  /* 0x30000067ff687230 */ /* 0x000fe20000004100 */
[----:B------:R-:W-:Y:S01]  /*65d0*/  F2FP.F16.E5M2.UNPACK_B R111, R155 ;  /* 0x0000009bff6f723e */ /* 0x000fe200020004ff */
[C---:B--2---:R-:W-:Y:S01]  /*65e0*/  FMUL R0, R78.reuse, R4 ;  /* 0x000000044e007220 */ /* 0x044fe20000400000 */
[C---:B-1----:R-:W-:Y:S01]  /*65f0*/  FMUL R2, R78.reuse, R5 ;  /* 0x000000054e027220 */ /* 0x042fe20000400000 */
[C---:B------:R-:W-:Y:S01]  /*6600*/  FMUL R4, R78.reuse, R8 ;  /* 0x000000084e047220 */ /* 0x040fe20000400000 */
[C---:B------:R-:W-:Y:S01]  /*6610*/  FMUL R5, R78.reuse, R9 ;  /* 0x000000094e057220 */ /* 0x040fe20000400000 */
[C---:B------:R-:W-:Y:S01]  /*6620*/  FFMA R0, R81.reuse, R82, R0 ;  /* 0x0000005251007223 */ /* 0x040fe20000000000 */
[C---:B------:R-:W-:Y:S01]  /*6630*/  FFMA R2, R81.reuse, R83, R2 ;  /* 0x0000005351027223 */ /* 0x040fe20000000002 */
[C---:B------:R-:W-:Y:S01]  /*6640*/  FMUL R8, R78.reuse, R12 ;  /* 0x0000000c4e087220 */ /* 0x040fe20000400000 */
[C---:B------:R-:W-:Y:S01]  /*6650*/  FMUL R9, R78.reuse, R13 ;  /* 0x0000000d4e097220 */ /* 0x040fe20000400000 */
[C---:B------:R-:W-:Y:S01]  /*6660*/  FMUL R12, R78.reuse, R16 ;  /* 0x000000104e0c7220 */ /* 0x040fe20000400000 */
[C---:B------:R-:W-:Y:S01]  /*6670*/  FMUL R13, R78.reuse, R17 ;  /* 0x000000114e0d7220 */ /* 0x040fe20000400000 */
[C---:B------:R-:W-:Y:S01]  /*6680*/  FMUL R16, R78.reuse, R20 ;  /* 0x000000144e107220 */ /* 0x040fe20000400000 */
[C---:B------:R-:W-:Y:S01]  /*6690*/  FMUL R17, R78.reuse, R21 ;  /* 0x000000154e117220 */ /* 0x040fe20000400000 */
[C---:B------:R-:W-:Y:S01]  /*66a0*/  FMUL R20, R78.reuse, R24 ;  /* 0x000000184e147220 */ /* 0x040fe20000400000 */
[C---:B------:R-:W-:Y:S01]  /*66b0*/  FMUL R21, R78.reuse, R25 ;  /* 0x000000194e157220 */ /* 0x040fe20000400000 */
[----:B------:R-:W-:Y:S02]  /*66c0*/  HADD2.F32 R108, -RZ, R107.H1_H1 ;  /* 0x3000006bff6c7230 */ /* 0x000fe40000004100 */
[C---:B------:R-:W-:Y:S01]  /*66d0*/  FMUL R24, R78.reuse, R28 ;  /* 0x0000001c4e187220 */ /* 0x040fe20000400000 */
[C---:B------:R-:W-:Y:S01]  /*66e0*/  FMUL R25, R78.reuse, R29 ;  /* 0x0000001d4e197220 */ /* 0x040fe20000400000 */
[----:B------:R-:W-:Y:S02]  /*66f0*/  HADD2.F32 R112, -RZ, R111.H1_H1 ;  /* 0x3000006fff707230 */ /* 0x000fe40000004100 */
[C---:B------:R-:W-:Y:S01]  /*6700*/  FMUL R28, R78.reuse, R32 ;  /* 0x000000204e1c7220 */ /* 0x040fe20000400000 */
[C---:B------:R-:W-:Y:S01]  /*6710*/  FMUL R29, R78.reuse, R33 ;  /* 0x000000214e1d7220 */ /* 0x040fe20000400000 */
[C---:B------:R-:W-:Y:S01]  /*6720*/  FMUL R32, R78.reuse, R36 ;  /* 0x000000244e207220 */ /* 0x040fe20000400000 */
[----:B------:R-:W-:Y:S01]  /*6730*/  F2FP.F16.E5M2.UNPACK_B R113, R155.H1 ;  /* 0x0000009bff71723e */ /* 0x000fe200030004ff */
[C---:B------:R-:W-:Y:S01]  /*6740*/  FMUL R33, R78.reuse, R37 ;  /* 0x000000254e217220 */ /* 0x040fe20000400000 */
[C---:B------:R-:W-:Y:S01]  /*6750*/  FMUL R36, R78.reuse, R40 ;  /* 0x000000284e247220 */ /* 0x040fe20000400000 */
[----:B------:R-:W-:Y:S01]  /*6760*/  F2FP.F16.E5M2.UNPACK_B R115, R156 ;  /* 0x0000009cff73723e */ /* 0x000fe200020004ff */
[C---:B------:R-:W-:Y:S01]  /*6770*/  FMUL R37, R78.reuse, R41 ;  /* 0x000000294e257220 */ /* 0x040fe20000400000 */
[C---:B------:R-:W-:Y:S01]  /*6780*/  FMUL R40, R78.reuse, R44 ;  /* 0x0000002c4e287220 */ /* 0x040fe20000400000 */
[----:B------:R-:W-:Y:S01]  /*6790*/  F2FP.F16.E5M2.UNPACK_B R117, R156.H1 ;  /* 0x0000009cff75723e */ /* 0x000fe200030004ff */
[C---:B------:R-:W-:Y:S01]  /*67a0*/  FMUL R41, R78.reuse, R45 ;  /* 0x0000002d4e297220 */ /* 0x040fe20000400000 */
[----:B------:R-:W-:Y:S02]  /*67b0*/  HADD2.F32 R116, -RZ, R115.H1_H1 ;  /* 0x30000073ff747230 */ /* 0x000fe40000004100 */
        /* <DEDUP_REMOVED lines=21> */
[C---:B------:R-:W-:Y:S01]  /*6910*/  FFMA R3, R81.reuse, R84, R3 ;  /* 0x0000005451037223 */ /* 0x040fe20000000003 */
[----:B------:R-:W-:Y:S01]  /*6920*/  F2FP.F16.E5M2.UNPACK_B R131, R160 ;  /* 0x000000a0ff83723e */ /* 0x000fe200020004ff */
[C---:B------:R-:W-:Y:S01]  /*6930*/  FFMA R7, R81.reuse, R86, R7 ;  /* 0x0000005651077223 */ /* 0x040fe20000000007 */
[C---:B------:R-:W-:Y:S01]  /*6940*/  FFMA R4, R81.reuse, R85, R4 ;  /* 0x0000005551047223 */ /* 0x040fe20000000004 */
[----:B------:R-:W-:Y:S01]  /*6950*/  F2FP.F16.E5M2.UNPACK_B R133, R160.H1 ;  /* 0x000000a0ff85723e */ /* 0x000fe200030004ff */
[----:B------:R-:W-:Y:S01]  /*6960*/  FFMA R5, R81, R88, R5 ;  /* 0x0000005851057223 */ /* 0x000fe20000000005 */
[----:B------:R-:W-:Y:S01]  /*6970*/  HADD2.F32 R132, -RZ, R131.H1_H1 ;  /* 0x30000083ff847230 */ /* 0x000fe20000004100 */
[----:B------:R-:W-:Y:S01]  /*6980*/  F2FP.SATFINITE.E5M2.F32.PACK_AB_MERGE_C R193, R7, R3, RZ ;  /* 0x0000000307c1723e */ /* 0x000fe200048060ff */
[C---:B------:R-:W-:Y:S01]  /*6990*/  FMUL R6, R78.reuse, R10 ;  /* 0x0000000a4e067220 */ /* 0x040fe20000400000 */
[C---:B------:R-:W-:Y:S01]  /*69a0*/  FMUL R11, R78.reuse, R11 ;  /* 0x0000000b4e0b7220 */ /* 0x040fe20000400000 */
[----:B------:R-:W-:Y:S01]  /*69b0*/  FMUL R10, R78, R14 ;  /* 0x0000000e4e0a7220 */ /* 0x000fe20000400000 */
[----:B------:R-:W-:Y:S01]  /*69c0*/  F2FP.F16.E5M2.UNPACK_B R135, R161 ;  /* 0x000000a1ff87723e */ /* 0x000fe200020004ff */
[C---:B------:R-:W-:Y:S01]  /*69d0*/  FFMA R6, R81.reuse, R87, R6 ;  /* 0x0000005751067223 */ /* 0x040fe20000000006 */
[----:B------:R-:W-:Y:S01]  /*69e0*/  F2FP.SATFINITE.E5M2.F32.PACK_AB_MERGE_C R200, R2, R0, R193 ;  /* 0x0000000002c8723e */ /* 0x000fe200048060c1 */
[C---:B------:R-:W-:Y:S01]  /*69f0*/  FFMA R11, R81.reuse, R90, R11 ;  /* 0x0000005a510b7223 */ /* 0x040fe2000000000b */
[----:B------:R-:W-:Y:S01]  /*6a00*/  IADD3 R193, PT, PT, R186, R199, RZ ;  /* 0x000000c7bac17210 */ /* 0x000fe20007ffe0ff */
[C---:B------:R-:W-:Y:S01]  /*6a10*/  FFMA R8, R81.reuse, R89, R8 ;  /* 0x0000005951087223 */ /* 0x040fe20000000008 */
[C---:B------:R-:W-:Y:S01]  /*6a20*/  FFMA R9, R81.reuse, R92, R9 ;  /* 0x0000005c51097223 */ /* 0x040fe20000000009 */
[----:B------:R-:W-:Y:S01]  /*6a30*/  HADD2.F32 R95, -RZ, R97.H0_H0 ;  /* 0x20000061ff5f7230 */ /* 0x000fe20000004100 */
[----:B------:R-:W-:Y:S01]  /*6a40*/  IADD3 R194, PT, PT, R198, R193, RZ ;  /* 0x000000c1c6c27210 */ /* 0x000fe20007ffe0ff */
[----:B------:R-:W-:Y:S01]  /*6a50*/  FFMA R10, R81, R91, R10 ;  /* 0x0000005b510a7223 */ /* 0x000fe2000000000a */
[----:B------:R-:W-:Y:S01]  /*6a60*/  F2FP.SATFINITE.E5M2.F32.PACK_AB_MERGE_C R201, R11, R6, RZ ;  /* 0x000000060bc9723e */ /* 0x000fe200048060ff */
[----:B------:R-:W-:Y:S02]  /*6a70*/  HADD2.F32 R136, -RZ, R135.H1_H1 ;  /* 0x30000087ff887230 */ /* 0x000fe40000004100 */
[C---:B------:R-:W-:Y:S01]  /*6a80*/  FMUL R15, R78.reuse, R15 ;  /* 0x0000000f4e0f7220 */ /* 0x040fe20000400000 */
[----:B------:R-:W-:Y:S01]  /*6a90*/  HADD2.F32 R98, -RZ, R97.H1_H1 ;  /* 0x30000061ff627230 */ /* 0x000fe20000004100 */
[----:B------:R-:W-:Y:S01]  /*6aa0*/  F2FP.SATFINITE.E5M2.F32.PACK_AB_MERGE_C R201, R5, R4, R201 ;  /* 0x0000000405c9723e */ /* 0x000fe200048060c9 */
[----:B------:R-:W-:Y:S02]  /*6ab0*/  HADD2.F32 R97, -RZ, R99.H0_H0 ;  /* 0x20000063ff617230 */ /* 0x000fe40000004100 */
[C---:B------:R-:W-:Y:S01]  /*6ac0*/  FFMA R15, R81.reuse, R94, R15 ;  /* 0x0000005e510f7223 */ /* 0x040fe2000000000f */
[C---:B------:R-:W-:Y:S01]  /*6ad0*/  FFMA R12, R81.reuse, R93, R12 ;  /* 0x0000005d510c7223 */ /* 0x040fe2000000000c */
[----:B------:R-:W-:Y:S01]  /*6ae0*/  FFMA R13, R81, R96, R13 ;  /* 0x00000060510d7223 */ /* 0x000fe2000000000d */
[C---:B------:R-:W-:Y:S01]  /*6af0*/  FMUL R14, R78.reuse, R18 ;  /* 0x000000124e0e7220 */ /* 0x040fe20000400000 */
[C---:B------:R-:W-:Y:S01]  /*6b00*/  FMUL R19, R78.reuse, R19 ;  /* 0x000000134e137220 */ /* 0x040fe20000400000 */
[--C-:B------:R-:W-:Y:S01]  /*6b10*/  HADD2.F32 R99, -RZ, R101.reuse.H0_H0 ;  /* 0x20000065ff637230 */ /* 0x100fe20000004100 */
[----:B------:R-:W-:Y:S01]  /*6b20*/  F2FP.SATFINITE.E5M2.F32.PACK_AB_MERGE_C R202, R15, R10, RZ ;  /* 0x0000000a0fca723e */ /* 0x000fe200048060ff */
[C---:B------:R-:W-:Y:S01]  /*6b30*/  FFMA R14, R81.reuse, R95, R14 ;  /* 0x0000005f510e7223 */ /* 0x040fe2000000000e */
[C---:B------:R-:W-:Y:S01]  /*6b40*/  FFMA R19, R81.reuse, R98, R19 ;  /* 0x0000006251137223 */ /* 0x040fe20000000013 */
[----:B------:R-:W-:Y:S01]  /*6b50*/  FFMA R16, R81, R97, R16 ;  /* 0x0000006151107223 */ /* 0x000fe20000000010 */
[----:B------:R-:W-:Y:S01]  /*6b60*/  F2FP.F16.E5M2.UNPACK_B R137, R161.H1 ;  /* 0x000000a1ff89723e */ /* 0x000fe200030004ff */
[----:B------:R-:W-:Y:S01]  /*6b70*/  HADD2.F32 R102, -RZ, R101.H1_H1 ;  /* 0x30000065ff667230 */ /* 0x000fe20000004100 */
[----:B------:R-:W-:Y:S01]  /*6b80*/  F2FP.SATFINITE.E5M2.F32.PACK_AB_MERGE_C R202, R9, R8, R202 ;  /* 0x0000000809ca723e */ /* 0x000fe200048060ca */
[----:B------:R-:W-:Y:S01]  /*6b90*/  FFMA R17, R81, R100, R17 ;  /* 0x0000006451117223 */ /* 0x000fe20000000011 */
[----:B------:R-:W-:Y:S01]  /*6ba0*/  F2FP.SATFINITE.E5M2.F32.PACK_AB_MERGE_C R203, R19, R14, RZ ;  /* 0x0000000e13cb723e */ /* 0x000fe200048060ff */
[----:B------:R-:W-:Y:S02]  /*6bb0*/  HADD2.F32 R101, -RZ, R103.H0_H0 ;  /* 0x20000067ff657230 */ /* 0x000fe40000004100 */
[C---:B------:R-:W-:Y:S01]  /*6bc0*/  FMUL R18, R78.reuse, R22 ;  /* 0x000000164e127220 */ /* 0x040fe20000400000 */
[C---:B------:R-:W-:Y:S01]  /*6bd0*/  FMUL R23, R78.reuse, R23 ;  /* 0x000000174e177220 */ /* 0x040fe20000400000 */
[--C-:B------:R-:W-:Y:S01]  /*6be0*/  HADD2.F32 R103, -RZ, R105.reuse.H0_H0 ;  /* 0x20000069ff677230 */ /* 0x100fe20000004100 */
[----:B------:R-:W-:Y:S01]  /*6bf0*/  F2FP.SATFINITE.E5M2.F32.PACK_AB_MERGE_C R203, R13, R12, R203 ;  /* 0x0000000c0dcb723e */ /* 0x000fe200048060cb */
[C---:B------:R-:W-:Y:S01]  /*6c00*/  FFMA R18, R81.reuse, R99, R18 ;  /* 0x0000006351127223 */ /* 0x040fe20000000012 */
[C---:B------:R-:W-:Y:S01]  /*6c10*/  FFMA R23, R81.reuse, R102, R23 ;  /* 0x0000006651177223 */ /* 0x040fe20000000017 */
[C---:B------:R-:W-:Y:S01]  /*6c20*/  FFMA R20, R81.reuse, R101, R20 ;  /* 0x0000006551147223 */ /* 0x040fe20000000014 */
[----:B------:R-:W-:Y:S01]  /*6c30*/  HADD2.F32 R106, -RZ, R105.H1_H1 ;  /* 0x30000069ff6a7230 */ /* 0x000fe20000004100 */
[----:B------:R1:W-:Y:S01]  /*6c40*/  STS.128 [R172+UR49+0x8200], R200 ;  /* 0x008200c8ac007988 */ /* 0x0003e20008000c31 */
        /* <DEDUP_REMOVED lines=10> */
[----:B------:R-:W-:Y:S01]  /*6cf0*/  F2FP.F16.E5M2.UNPACK_B R139, R162 ;  /* 0x000000a2ff8b723e */ /* 0x000fe200020004ff */
[----:B------:R-:W-:Y:S02]  /*6d00*/  HADD2.F32 R110, -RZ, R109.H1_H1 ;  /* 0x3000006dff6e7230 */ /* 0x000fe40000004100 */
[----:B------:R-:W-:Y:S01]  /*6d10*/  FFMA R25, R81, R108, R25 ;  /* 0x0000006c51197223 */ /* 0x000fe20000000019 */
[----:B------:R-:W-:Y:S01]  /*6d20*/  F2FP.SATFINITE.E5M2.F32.PACK_AB_MERGE_C R209, R27, R22, RZ ;  /* 0x000000161bd1723e */ /* 0x000fe200048060ff */
[----:B------:R-:W-:Y:S02]  /*6d30*/  HADD2.F32 R109, -RZ, R111.H0_H0 ;  /* 0x2000006fff6d7230 */ /* 0x000fe40000004100 */
[C---:B------:R-:W-:Y:S01]  /*6d40*/  FMUL R26, R78.reuse, R30 ;  /* 0x0000001e4e1a7220 */ /* 0x040fe20000400000 */
[----:B------:R-:W-:Y:S01]  /*6d50*/  HADD2.F32 R140, -RZ, R139.H1_H1 ;  /* 0x3000008bff8c7230 */ /* 0x000fe20000004100 */
[----:B------:R-:W-:Y:S01]  /*6d60*/  F2FP.SATFINITE.E5M2.F32.PACK_AB_MERGE_C R209, R21, R20, R209 ;  /* 0x0000001415d1723e */ /* 0x000fe200048060d1 */
[C---:B------:R-:W-:Y:S01]  /*6d70*/  FMUL R31, R78.reuse, R31 ;  /* 0x0000001f4e1f7220 */ /* 0x040fe20000400000 */
[--C-:B------:R-:W-:Y:S02]  /*6d80*/  HADD2.F32 R111, -RZ, R113.reuse.H0_H0 ;  /* 0x20000071ff6f7230 */ /* 0x100fe40000004100 */
[C---:B------:R-:W-:Y:S01]  /*6d90*/  FFMA R26, R81.reuse, R107, R26 ;  /* 0x0000006b511a7223 */ /* 0x040fe2000000001a */
[----:B------:R-:W-:Y:S02]  /*6da0*/  HADD2.F32 R114, -RZ, R113.H1_H1 ;  /* 0x30000071ff727230 */ /* 0x000fe40000004100 */
[C---:B------:R-:W-:Y:S01]  /*6db0*/  FFMA R31, R81.reuse, R110, R31 ;  /* 0x0000006e511f7223 */ /* 0x040fe2000000001f */
[C---:B------:R-:W-:Y:S01]  /*6dc0*/  FFMA R28, R81.reuse, R109, R28 ;  /* 0x0000006d511c7223 */ /* 0x040fe2000000001c */
[----:B------:R-:W-:Y:S01]  /*6dd0*/  F2FP.F16.E5M2.UNPACK_B R141, R162.H1 ;  /* 0x000000a2ff8d723e */ /* 0x000fe200030004ff */
[----:B------:R-:W-:Y:S01]  /*6de0*/  FFMA R29, R81, R112, R29 ;  /* 0x00000070511d7223 */ /* 0x000fe2000000001d */
[----:B------:R-:W-:Y:S01]  /*6df0*/  HADD2.F32 R113, -RZ, R115.H0_H0 ;  /* 0x20000073ff717230 */ /* 0x000fe20000004100 */
[----:B------:R-:W-:Y:S01]  /*6e00*/  F2FP.SATFINITE.E5M2.F32.PACK_AB_MERGE_C R210, R31, R26, RZ ;  /* 0x0000001a1fd2723e */ /* 0x000fe200048060ff */
        /* <DEDUP_REMOVED lines=8> */
[----:B------:R-:W-:Y:S01]  /*6e90*/  FFMA R33, R81, R116, R33 ;  /* 0x0000007451217223 */ /* 0x000fe20000000021 */
[----:B------:R-:W-:Y:S01]  /*6ea0*/  HADD2.F32 R118, -RZ, R117.H1_H1 ;  /* 0x30000075ff767230 */ /* 0x000fe20000004100 */
        /* <DEDUP_REMOVED lines=8> */
[----:B------:R-:W-:Y:S01]  /*6f30*/  HADD2.F32 R122, -RZ, R121.H1_H1 ;  /* 0x30000079ff7a7230 */ /* 0x000fe20000004100 */
[----:B------:R1:W-:Y:S01]  /*6f40*/  STS.128 [R193+0x8010], R208 ;  /* 0x008010d0c1007388 */ /* 0x0003e20000000c00 */
[----:B------:R-:W-:Y:S02]  /*6f50*/  HADD2.F32 R121, -RZ, R123.H0_H0 ;  /* 0x2000007bff797230 */ /* 0x000fe40000004100 */
[C---:B------:R-:W-:Y:S01]  /*6f60*/  FFMA R39, R81.reuse, R118, R39 ;  /* 0x0000007651277223 */ /* 0x040fe20000000027 */
[C---:B------:R-:W-:Y:S01]  /*6f70*/  FFMA R36, R81.reuse, R117, R36 ;  /* 0x0000007551247223 */ /* 0x040fe20000000024 */
[----:B------:R-:W-:Y:S01]  /*6f80*/  F2FP.F16.E5M2.UNPACK_B R145, R163.H1 ;  /* 0x000000a3ff91723e */ /* 0x000fe200030004ff */
[----:B------:R-:W-:Y:S01]  /*6f90*/  FFMA R37, R81, R120, R37 ;  /* 0x0000007851257223 */ /* 0x000fe20000000025 */
[C---:B------:R-:W-:Y:S01]  /*6fa0*/  FMUL R38, R78.reuse, R42 ;  /* 0x0000002a4e267220 */ /* 0x040fe20000400000 */
[----:B------:R-:W-:Y:S01]  /*6fb0*/  F2FP.SATFINITE.E5M2.F32.PACK_AB_MERGE_C R212, R39, R34, RZ ;  /* 0x0000002227d4723e */ /* 0x000fe200048060ff */
[C---:B------:R-:W-:Y:S01]  /*6fc0*/  FMUL R43, R78.reuse, R43 ;  /* 0x0000002b4e2b7220 */ /* 0x040fe20000400000 */
[--C-:B------:R-:W-:Y:S02]  /*6fd0*/  HADD2.F32 R123, -RZ, R125.reuse.H0_H0 ;  /* 0x2000007dff7b7230 */ /* 0x100fe40000004100 */
[----:B------:R-:W-:Y:S01]  /*6fe0*/  FFMA R38, R81, R119, R38 ;  /* 0x0000007751267223 */ /* 0x000fe20000000026 */
[----:B------:R-:W-:Y:S01]  /*6ff0*/  F2FP.SATFINITE.E5M2.F32.PACK_AB_MERGE_C R212, R33, R32, R212 ;  /* 0x0000002021d4723e */ /* 0x000fe200048060d4 */
[C---:B------:R-:W-:Y:S01]  /*7000*/  FFMA R43, R81.reuse, R122, R43 ;  /* 0x0000007a512b7223 */ /* 0x040fe2000000002b */
[----:B------:R-:W-:Y:S01]  /*7010*/  FFMA R40, R81, R121, R40 ;  /* 0x0000007951287223 */ /* 0x000fe20000000028 */
[----:B------:R-:W-:Y:S01]  /*7020*/  ISETP.NE.AND P0, PT, R189, RZ, PT ;  /* 0x000000ffbd00720c */ /* 0x000fe20003f05270 */
[----:B------:R-:W-:Y:S01]  /*7030*/  FFMA R41, R81, R124, R41 ;  /* 0x0000007c51297223 */ /* 0x000fe20000000029 */
[----:B------:R-:W-:Y:S01]  /*7040*/  HADD2.F32 R126, -RZ, R125.H1_H1 ;  /* 0x3000007dff7e7230 */ /* 0x000fe20000004100 */
[----:B------:R-:W-:Y:S01]  /*7050*/  F2FP.SATFINITE.E5M2.F32.PACK_AB_MERGE_C R213, R43, R38, RZ ;  /* 0x000000262bd5723e */ /* 0x000fe200048060ff */
[----:B------:R-:W-:Y:S02]  /*7060*/  HADD2.F32 R125, -RZ, R127.H0_H0 ;  /* 0x2000007fff7d7230 */ /* 0x000fe40000004100 */
[C---:B------:R-:W-:Y:S01]  /*7070*/  FMUL R42, R78.reuse, R46 ;  /* 0x0000002e4e2a7220 */ /* 0x040fe20000400000 */
[----:B------:R-:W-:Y:S01]  /*7080*/  FMUL R47, R78, R47 ;  /* 0x0000002f4e2f7220 */ /* 0x000fe20000400000 */
[--C-:B------:R-:W-:Y:S01]  /*7090*/  HADD2.F32 R127, -RZ, R129.reuse.H0_H0 ;  /* 0x20000081ff7f7230 */ /* 0x100fe20000004100 */
[----:B------:R-:W-:Y:S01]  /*70a0*/  F2FP.SATFINITE.E5M2.F32.PACK_AB_MERGE_C R213, R37, R36, R213 ;  /* 0x0000002425d5723e */ /* 0x000fe200048060d5 */
[C---:B------:R-:W-:Y:S01]  /*70b0*/  FFMA R42, R81.reuse, R123, R42 ;  /* 0x0000007b512a7223 */ /* 0x040fe2000000002a */
[C---:B------:R-:W-:Y:S01]  /*70c0*/  FFMA R47, R81.reuse, R126, R47 ;  /* 0x0000007e512f7223 */ /* 0x040fe2000000002f */
[C---:B------:R-:W-:Y:S01]  /*70d0*/  FFMA R44, R81.reuse, R125, R44 ;  /* 0x0000007d512c7223 */ /* 0x040fe2000000002c */
[----:B------:R-:W-:Y:S01]  /*70e0*/  ISETP.NE.AND P6, PT, R204, RZ, PT ;  /* 0x000000ffcc00720c */ /* 0x000fe20003fc5270 */
[----:B------:R-:W-:Y:S01]  /*70f0*/  FFMA R45, R81, R128, R45 ;  /* 0x00000080512d7223 */ /* 0x000fe2000000002d */
[----:B------:R-:W-:Y:S01]  /*7100*/  HADD2.F32 R130, -RZ, R129.H1_H1 ;  /* 0x30000081ff827230 */ /* 0x000fe20000004100 */
[----:B------:R-:W-:Y:S01]  /*7110*/  F2FP.SATFINITE.E5M2.F32.PACK_AB_MERGE_C R214, R47, R42, RZ ;  /* 0x0000002a2fd6723e */ /* 0x000fe200048060ff */
[----:B------:R-:W-:Y:S02]  /*7120*/  HADD2.F32 R129, -RZ, R131.H0_H0 ;  /* 0x20000083ff817230 */ /* 0x000fe40000004100 */
[C---:B------:R-:W-:Y:S01]  /*7130*/  FMUL R46, R78.reuse, R50 ;  /* 0x000000324e2e7220 */ /* 0x040fe20000400000 */
[C---:B------:R-:W-:Y:S01]  /*7140*/  FMUL R51, R78.reuse, R51 ;  /* 0x000000334e337220 */ /* 0x040fe20000400000 */
[--C-:B------:R-:W-:Y:S02]  /*7150*/  HADD2.F32 R131, -RZ, R133.reuse.H0_H0 ;  /* 0x20000085ff837230 */ /* 0x100fe40000004100 */
[C---:B------:R-:W-:Y:S01]  /*7160*/  FMUL R50, R78.reuse, R54 ;  /* 0x000000364e327220 */ /* 0x040fe20000400000 */
[C---:B------:R-:W-:Y:S01]  /*7170*/  FFMA R46, R81.reuse, R127, R46 ;  /* 0x0000007f512e7223 */ /* 0x040fe2000000002e */
[----:B------:R-:W-:Y:S02]  /*7180*/  HADD2.F32 R134, -RZ, R133.H1_H1 ;  /* 0x30000085ff867230 */ /* 0x000fe40000004100 */
[C---:B------:R-:W-:Y:S01]  /*7190*/  FFMA R51, R81.reuse, R130, R51 ;  /* 0x0000008251337223 */ /* 0x040fe20000000033 */
[----:B------:R-:W-:Y:S02]  /*71a0*/  HADD2.F32 R133, -RZ, R135.H0_H0 ;  /* 0x20000087ff857230 */ /* 0x000fe40000004100 */
[C---:B------:R-:W-:Y:S01]  /*71b0*/  FMUL R55, R78.reuse, R55 ;  /* 0x000000374e377220 */ /* 0x040fe20000400000 */
[C---:B------:R-:W-:Y:S01]  /*71c0*/  FFMA R48, R81.reuse, R129, R48 ;  /* 0x0000008151307223 */ /* 0x040fe20000000030 */
[C---:B------:R-:W-:Y:S01]  /*71d0*/  FFMA R49, R81.reuse, R132, R49 ;  /* 0x0000008451317223 */ /* 0x040fe20000000031 */
[--C-:B------:R-:W-:Y:S02]  /*71e0*/  HADD2.F32 R135, -RZ, R137.reuse.H0_H0 ;  /* 0x20000089ff877230 */ /* 0x100fe40000004100 */
[C---:B------:R-:W-:Y:S01]  /*71f0*/  FFMA R50, R81.reuse, R131, R50 ;  /* 0x0000008351327223 */ /* 0x040fe20000000032 */
[----:B------:R-:W-:Y:S02]  /*7200*/  HADD2.F32 R138, -RZ, R137.H1_H1 ;  /* 0x30000089ff8a7230 */ /* 0x000fe40000004100 */
[C---:B------:R-:W-:Y:S01]  /*7210*/  FMUL R54, R78.reuse, R58 ;  /* 0x0000003a4e367220 */ /* 0x040fe20000400000 */
[----:B------:R-:W-:Y:S02]  /*7220*/  HADD2.F32 R137, -RZ, R139.H0_H0 ;  /* 0x2000008bff897230 */ /* 0x000fe40000004100 */
[C---:B------:R-:W-:Y:S01]  /*7230*/  FFMA R55, R81.reuse, R134, R55 ;  /* 0x0000008651377223 */ /* 0x040fe20000000037 */
        /* <DEDUP_REMOVED lines=16> */
[----:B------:R-:W-:Y:S01]  /*7340*/  FFMA R63, R81, R142, R63 ;  /* 0x0000008e513f7223 */ /* 0x000fe2000000003f */
[----:B------:R-:W-:Y:S01]  /*7350*/  FMUL R67, R78, R67 ;  /* 0x000000434e437220 */ /* 0x000fe20000400000 */
[----:B------:R-:W-:Y:S01]  /*7360*/  F2FP.SATFINITE.E5M2.F32.PACK_AB_MERGE_C R215, R51, R46, RZ ;  /* 0x0000002e33d7723e */ /* 0x000fe200048060ff */
[C---:B------:R-:W-:Y:S01]  /*7370*/  FFMA R60, R81.reuse, R141, R60 ;  /* 0x0000008d513c7223 */ /* 0x040fe2000000003c */
[C---:B------:R-:W-:Y:S01]  /*7380*/  FFMA R61, R81.reuse, R144, R61 ;  /* 0x00000090513d7223 */ /* 0x040fe2000000003d */
[C---:B------:R-:W-:Y:S01]  /*7390*/  FFMA R62, R81.reuse, R143, R62 ;  /* 0x0000008f513e7223 */ /* 0x040fe2000000003e */
[----:B------:R-:W-:Y:S01]  /*73a0*/  FFMA R67, R81, R146, R67 ;  /* 0x0000009251437223 */ /* 0x000fe20000000043 */
[----:B------:R-:W-:Y:S02]  /*73b0*/  F2FP.SATFINITE.E5M2.F32.PACK_AB_MERGE_C R214, R41, R40, R214 ;  /* 0x0000002829d6723e */ /* 0x000fe400048060d6 */
[----:B------:R-:W-:Y:S02]  /*73c0*/  F2FP.SATFINITE.E5M2.F32.PACK_AB_MERGE_C R215, R45, R44, R215 ;  /* 0x0000002c2dd7723e */ /* 0x000fe400048060d7 */
[----:B------:R-:W-:Y:S02]  /*73d0*/  F2FP.SATFINITE.E5M2.F32.PACK_AB_MERGE_C R216, R55, R50, RZ ;  /* 0x0000003237d8723e */ /* 0x000fe400048060ff */
[----:B------:R-:W-:Y:S01]  /*73e0*/  F2FP.SATFINITE.E5M2.F32.PACK_AB_MERGE_C R217, R59, R54, RZ ;  /* 0x000000363bd9723e */ /* 0x000fe200048060ff */
[----:B------:R1:W-:Y:S01]  /*73f0*/  STS.128 [R195+0x8020], R212 ;  /* 0x008020d4c3007388 */ /* 0x0003e20000000c00 */
[----:B------:R-:W-:Y:S02]  /*7400*/  F2FP.SATFINITE.E5M2.F32.PACK_AB_MERGE_C R218, R63, R58, RZ ;  /* 0x0000003a3fda723e */ /* 0x000fe400048060ff */
[----:B------:R-:W-:Y:S02]  /*7410*/  F2FP.SATFINITE.E5M2.F32.PACK_AB_MERGE_C R219, R67, R62, RZ ;  /* 0x0000003e43db723e */ /* 0x000fe400048060ff */
[----:B------:R-:W-:Y:S02]  /*7420*/  F2FP.SATFINITE.E5M2.F32.PACK_AB_MERGE_C R216, R49, R48, R216 ;  /* 0x0000003031d8723e */ /* 0x000fe400048060d8 */
[----:B------:R-:W-:Y:S02]  /*7430*/  F2FP.SATFINITE.E5M2.F32.PACK_AB_MERGE_C R217, R53, R52, R217 ;  /* 0x0000003435d9723e */ /* 0x000fe400048060d9 */
[----:B------:R-:W-:Y:S02]  /*7440*/  F2FP.SATFINITE.E5M2.F32.PACK_AB_MERGE_C R218, R57, R56, R218 ;  /* 0x0000003839da723e */ /* 0x000fe400048060da */
[----:B------:R-:W-:Y:S02]  /*7450*/  F2FP.SATFINITE.E5M2.F32.PACK_AB_MERGE_C R219, R61, R60, R219 ;  /* 0x0000003c3ddb723e */ /* 0x000fe400048060db */
[----:B------:R-:W-:Y:S02]  /*7460*/  LEA R206, R181, UR49, 0x3 ;  /* 0x00000031b5ce7c11 */ /* 0x000fe4000f8e18ff */
[----:B------:R-:W-:Y:S01]  /*7470*/  @P6 SHF.L.U32 R207, R180, 0x1f, RZ ;  /* 0x0000001fb4cf6819 */ /* 0x000fe200000006ff */
[----:B------:R1:W-:Y:S01]  /*7480*/  STS.128 [R194+0x8010], R216 ;  /* 0x008010d8c2007388 */ /* 0x0003e20000000c00 */
[----:B------:R-:W-:Y:S01]  /*7490*/  @!PT LDS RZ, [RZ] ;  /* 0x00000000fffff984 */ /* 0x000fe20000000800 */
[----:B------:R-:W-:Y:S01]  /*74a0*/  @!PT LDS RZ, [RZ] ;  /* 0x00000000fffff984 */ /* 0x000fe20000000800 */
[----:B------:R-:W-:Y:S01]  /*74b0*/  @!PT LDS RZ, [RZ] ;  /* 0x00000000fffff984 */ /* 0x000fe20000000800 */
[----:B------:R-:W-:Y:S01]  /*74c0*/  @!PT LDS RZ, [RZ] ;  /* 0x00000000fffff984 */ /* 0x000fe20000000800 */
[----:B------:R2:W-:Y:S07]  /*74d0*/  MEMBAR.ALL.CTA ;  /* 0x0000000000007992 */ /* 0x0005ee0000008000 */
[----:B--2---:R-:W2:Y:S02]  /*74e0*/  FENCE.VIEW.ASYNC.S ;  /* 0x00000000000073c6 */ /* 0x004ea40000000000 */
[----:B--2---:R-:W-:Y:S06]  /*74f0*/  BAR.SYNC.DEFER_BLOCKING 0x1, 0x80 ;  /* 0x0042000000007b1d */ /* 0x004fec0000010000 */
[----:B------:R-:W-:Y:S05]  /*7500*/  @P0 BRA `(.L_x_117) ;  /* 0x0000000000280947 */ /* 0x000fea0003800000 */
[----:B------:R-:W-:Y:S02]  /*7510*/  UIADD3 UR4, UPT, UPT, UR49, 0x8200, URZ ;  /* 0x0000820031047890 */ /* 0x000fe4000fffe0ff */
[----:B------:R-:W-:Y:S01]  /*7520*/  UIADD3 UR6, UP0, UPT, UR52, 0x680, URZ ;  /* 0x0000068034067890 */ /* 0x000fe2000ff1e0ff */
[----:B------:R-:W-:Y:S03]  /*7530*/  UMOV UR43, UR36 ;  /* 0x00000024002b7c82 */ /* 0x000fe60008000000 */
[----:B------:R-:W-:Y:S01]  /*7540*/  MOV R188, UR4 ;  /* 0x0000000400bc7c02 */ /* 0x000fe20008000f00 */
[----:B------:R-:W-:Y:S03]  /*7550*/  UIADD3.X UR7, UPT, UPT, URZ, UR53, URZ, UP0, !UPT ;  /* 0x00000035ff077290 */ /* 0x000fe600087fe4ff */
[----:B------:R-:W-:Y:S11]  /*7560*/  R2UR UR40, R188 ;  /* 0x00000000bc2872ca */ /* 0x000ff600000e0000 */
[----:B------:R-:W-:Y:S02]  /*7570*/  @!UPT UIADD3 URZ, UPT, UPT, URZ, URZ, URZ ;  /* 0x000000fffffff290 */ /* 0x000fe4000fffe0ff */
[----:B------:R2:W-:Y:S01]  /*7580*/  UTMASTG.3D [UR40], [UR6] ;  /* 0x00000028060073b5 */ /* 0x0005e20008010000 */
[----:B------:R0:W-:Y:S01]  /*7590*/  UTMACMDFLUSH ;  /* 0x00000000000079b7 */ /* 0x0001e20000000000 */
[----:B--2---:R-:W-:Y:S04]  /*75a0*/  DEPBAR.LE SB0, 0x1 ;  /* 0x000080400000791a */ /* 0x004fe80000000000 */
.L_x_117:
[----:B------:R-:W-:Y:S05]  /*75b0*/  BSYNC.RECONVERGENT B0 ;  /* 0x0000000000007941 */ /* 0x000fea0003800200 */
.L_x_116:
[----:B------:R-:W-:Y:S06]  /*75c0*/  BAR.SYNC.DEFER_BLOCKING 0x1, 0x80 ;  /* 0x0042000000007b1d */ /* 0x000fec0000010000 */
[----:B------:R-:W2:Y:S01]  /*75d0*/  @P6 SYNCS.PHASECHK.TRANS64.TRYWAIT P0, [R206+URZ+0x50], R207 ;  /* 0x000050cfce0065a7 */ /* 0x000ea200080011ff */
[----:B------:R-:W-:Y:S01]  /*75e0*/  BSSY B1, `(.L_x_118) ;  /* 0x0000023000017945 */ /* 0x000fe20003800000 */
[----:B--2---:R-:W-:Y:S03]  /*75f0*/  @P6 SEL R196, RZ, 0x1, !P0 ;  /* 0x00000001ffc46807 */ /* 0x004fe60004000000 */
[----:B------:R-:W-:Y:S05]  /*7600*/  @!P6 BRA `(.L_x_119) ;  /* 0x000000000080e947 */ /* 0x000fea0003800000 */
[----:B------:R-:W-:Y:S01]  /*7610*/  ISETP.NE.AND P1, PT, R197, RZ, PT ;  /* 0x000000ffc500720c */ /* 0x000fe20003f25270 */
[----:B------:R-:W-:Y:S01]  /*7620*/  BSSY B0, `(.L_x_120) ;  /* 0x000000a000007945 */ /* 0x000fe20003800000 */
[----:B------:R-:W-:Y:S11]  /*7630*/  ISETP.NE.AND P0, PT, R196, RZ, PT ;  /* 0x000000ffc400720c */ /* 0x000ff60003f05270 */
[----:B------:R-:W-:Y:S04]  /*7640*/  @P1 IMAD R0, R181, 0x2000, R186 ;  /* 0x00002000b5001824 */ /* 0x000fe800078e02ba */
[C---:B------:R-:W-:Y:S01]  /*7650*/  @P1 IMAD.IADD R5, R0.reuse, 0x1, R199 ;  /* 0x0000000100051824 */ /* 0x040fe200078e02c7 */
[----:B------:R-:W-:Y:S03]  /*7660*/  @P1 IADD3 R4, PT, PT, R0, R205, RZ ;  /* 0x000000cd00041210 */ /* 0x000fe60007ffe0ff */
[----:B------:R-:W-:Y:S01]  /*7670*/  @P1 IMAD.IADD R2, R198, 0x1, R5 ;  /* 0x00000001c6021824 */ /* 0x000fe200078e0205 */
[----:B------:R-:W-:Y:S06]  /*7680*/  @P0 BRA `(.L_x_121) ;  /* 0x00000000000c0947 */ /* 0x000fec0003800000 */
[----:B------:R-:W-:Y:S04]  /*7690*/  SHF.L.U32 R3, R180, 0x1f, RZ ;  /* 0x0000001fb4037819 */ /* 0x000fe800000006ff */
[----:B------:R-:W2:Y:S02]  /*76a0*/  SYNCS.PHASECHK.TRANS64.TRYWAIT P0, [R206+URZ+0x50], R3 ;  /* 0x00005003ce0075a7 */ /* 0x000ea400080011ff */
[----:B--2---:R-:W-:Y:S05]  /*76b0*/  @!P0 BRA `(.L_x_122) ;  /* 0x0000004c00308947 */ /* 0x004fea0003800000 */
.L_x_121:
[----:B------:R-:W-:Y:S05]  /*76c0*/  BSYNC B0 ;  /* 0x0000000000007941 */ /* 0x000fea0003800000 */
.L_x_120:
[----:B------:R-:W-:Y:S01]  /*76d0*/  ISETP.NE.AND P0, PT, R197, RZ, PT ;  /* 0x000000ffc500720c */ /* 0x000fe20003f05270 */
[----:B--2---:R-:W-:Y:S02]  /*76e0*/  VIADD R206, R206, 0x70 ;  /* 0x00000070cece7836 */ /* 0x004fe40000000000 */
[----:B------:R-:W-:Y:S02]  /*76f0*/  IMAD.U32 R3, RZ, RZ, UR37 ;  /* 0x00000025ff037e24 */ /* 0x000fe4000f8e00ff */
[----:B------:R-:W-:Y:S03]  /*7700*/  VIADD R181, R181, 0x1 ;  /* 0x00000001b5b57836 */ /* 0x000fe60000000000 */
[----:B------:R-:W-:Y:S05]  /*7710*/  PRMT R3, R3, 0x654, R206 ;  /* 0x0000065403037816 */ /* 0x000fea00000000ce */
[----:B------:R2:W3:Y:S04]  /*7720*/  @P0 LDS.128 R148, [R0] ;  /* 0x0000000000940984 */ /* 0x0004e80000000c00 */
[----:B------:R2:W4:Y:S04]  /*7730*/  @P0 LDS.128 R156, [R4+0x20] ;  /* 0x00002000049c0984 */ /* 0x0005280000000c00 */
        /* <DEDUP_REMOVED lines=9> */
[----:B------:R-:W-:Y:S01]  /*77d0*/  SEL R181, R181, RZ, P0 ;  /* 0x000000ffb5b57207 */ /* 0x000fe20000000000 */
[----:B-----5:R5:W-:Y:S02]  /*77e0*/  SYNCS.ARRIVE.TRANS64.RED.A1T0 RZ, [R3+URZ], RZ ;  /* 0x000000ff03ff79a7 */ /* 0x020be400081004ff */
[----:B-----5:R-:W-:Y:S04]  /*77f0*/  SEL R3, RZ, 0x1, P0 ;  /* 0x00000001ff037807 */ /* 0x020fe80000000000 */
[----:B--234-:R-:W-:Y:S02]  /*7800*/  LOP3.LUT R180, R180, R3, RZ, 0x3c, !PT ;  /* 0x00000003b4b47212 */ /* 0x01cfe400078e3cff */
.L_x_119:
[----:B------:R-:W-:Y:S05]  /*7810*/  BSYNC B1 ;  /* 0x0000000000017941 */ /* 0x000fea0003800000 */
.L_x_118:
[----:B------:R-:W-:Y:S01]  /*7820*/  VIADD R0, R80, 0x40 ;  /* 0x0000004050007836 */ /* 0x000fe20000000000 */
[----:B------:R-:W-:Y:S04]  /*7830*/  BSSY.RECONVERGENT B6, `(.L_x_123) ;  /* 0x0000015000067945 */ /* 0x000fe80003800200 */
[----:B------:R-:W-:Y:S04]  /*7840*/  SHF.R.U32.HI R0, RZ, 0x15, R0 ;  /* 0x00000015ff007819 */ /* 0x000fe80000011600 */
[----:B------:R-:W-:Y:S11]  /*7850*/  LOP3.LUT P0, RZ, R0, 0x3, R173, 0x48, !PT ;  /* 0x0000000300ff7812 */ /* 0x000ff600078048ad */
[----:B------:R-:W-:Y:S02]  /*7860*/  @!UPT UIADD3 URZ, UPT, UPT, URZ, URZ, URZ ;  /* 0x000000fffffff290 */ /* 0x000fe4000fffe0ff */
[----:B------:R-:W-:Y:S05]  /*7870*/  @!P0 BRA `(.L_x_124) ;  /* 0x0000000000408947 */ /* 0x000fea0003800000 */
[----:B------:R-:W2:Y:S01]  /*7880*/  LDCU.64 UR8, c[0x4][0x78] ;  /* 0x01000f00ff0877ac */ /* 0x000ea20008000a00 */
[----:B------:R-:W-:Y:S01]  /*7890*/  MOV R3, 0x0 ;  /* 0x0000000000037802 */ /* 0x000fe20000000f00 */
[----:B------:R-:W-:Y:S02]  /*78a0*/  HFMA2 R12, -RZ, RZ, 0, 5.9604644775390625e-08 ;  /* 0x00000001ff0c7431 */ /* 0x000fe400000001ff */
[----:B------:R-:W-:Y:S02]  /*78b0*/  IMAD.MOV.U32 R8, RZ, RZ, 0x192 ;  /* 0x00000192ff087424 */ /* 0x000fe400078e00ff */
[----:B------:R-:W-:Y:S01]  /*78c0*/  IMAD.MOV.U32 R13, RZ, RZ, RZ ;  /* 0x000000ffff0d7224 */ /* 0x000fe200078e00ff */
[----:B------:R-:W3:Y:S01]  /*78d0*/  LDCU.64 UR6, c[0x4][0x80] ;  /* 0x01001000ff0677ac */ /* 0x000ee20008000a00 */
[----:B------:R-:W4:Y:S01]  /*78e0*/  LDC.64 R2, c[0x4][R3] ;  /* 0x0100000003027b82 */ /* 0x000f220000000a00 */
[----:B------:R-:W5:Y:S01]  /*78f0*/  LDCU.64 UR4, c[0x4][0x18] ;  /* 0x01000300ff0477ac */ /* 0x000f620008000a00 */
[----:B--2---:R-:W-:Y:S01]  /*7900*/  MOV R5, UR9 ;  /* 0x0000000900057c02 */ /* 0x004fe20008000f00 */
[----:B------:R-:W-:Y:S01]  /*7910*/  IMAD.U32 R4, RZ, RZ, UR8 ;  /* 0x00000008ff047e24 */ /* 0x000fe2000f8e00ff */
[----:B---3--:R-:W-:Y:S01]  /*7920*/  MOV R7, UR7 ;  /* 0x0000000700077c02 */ /* 0x008fe20008000f00 */
[----:B------:R-:W-:Y:S01]  /*7930*/  IMAD.U32 R6, RZ, RZ, UR6 ;  /* 0x00000006ff067e24 */ /* 0x000fe2000f8e00ff */
[----:B-----5:R-:W-:Y:S01]  /*7940*/  MOV R11, UR5 ;  /* 0x00000005000b7c02 */ /* 0x020fe20008000f00 */
[----:B------:R-:W-:Y:S02]  /*7950*/  IMAD.U32 R10, RZ, RZ, UR4 ;  /* 0x00000004ff0a7e24 */ /* 0x000fe4000f8e00ff */
[----:B------:R-:W-:Y:S07]  /*7960*/  LEPC R20, `(.L_x_124) ;  /* 0x000000001014794e */ /* 0x000fee0000000000 */
[----:B-1--4-:R-:W-:Y:S05]  /*7970*/  CALL.ABS.NOINC R2 ;  /* 0x0000000002007343 */ /* 0x012fea0003c00000 */
.L_x_124:
[----:B------:R-:W-:Y:S05]  /*7980*/  BSYNC.RECONVERGENT B6 ;  /* 0x0000000000067941 */ /* 0x000fea0003800200 */
.L_x_123:
[----:B------:R-:W-:Y:S01]  /*7990*/  F2FP.F16.E5M2.UNPACK_B R4, R149 ;  /* 0x00000095ff04723e */ /* 0x000fe200020004ff */
[----:B------:R-:W-:Y:S05]  /*79a0*/  WARPSYNC.ALL ;  /* 0x0000000000007948 */ /* 0x000fea0003800000 */
[----:B------:R-:W-:Y:S01]  /*79b0*/  R2UR UR4, R80 ;  /* 0x00000000500472ca */ /* 0x000fe200000e0000 */
[--C-:B------:R-:W-:Y:S01]  /*79c0*/  HADD2.F32 R88, -RZ, R4.reuse.H0_H0 ;  /* 0x20000004ff587230 */ /* 0x100fe20000004100 */
[-C--:B------:R-:W-:Y:S01]  /*79d0*/  F2FP.F16.E5M2.UNPACK_B R0, R148.reuse ;  /* 0x00000094ff00723e */ /* 0x080fe200020004ff */
[----:B------:R-:W-:Y:S01]  /*79e0*/  HADD2.F32 R83, -RZ, R4.H1_H1 ;  /* 0x30000004ff537230 */ /* 0x000fe20000004100 */
[----:B------:R-:W-:Y:S01]  /*79f0*/  F2FP.F16.E5M2.UNPACK_B R4, R151 ;  /* 0x00000097ff04723e */ /* 0x000fe200020004ff */
[----:B------:R-:W-:Y:S01]  /*7a00*/  BSSY.RECONVERGENT B0, `(.L_x_125) ;  /* 0x0000116000007945 */ /* 0x000fe20003800200 */
[----:B------:R-:W-:Y:S01]  /*7a10*/  F2FP.F16.E5M2.UNPACK_B R3, R148.H1 ;  /* 0x00000094ff03723e */ /* 0x000fe200030004ff */
[--C-:B------:R-:W-:Y:S01]  /*7a20*/  HADD2.F32 R2, -RZ, R0.reuse.H0_H0 ;  /* 0x20000000ff027230 */ /* 0x100fe20000004100 */
[----:B-1----:R-:W-:Y:S01]  /*7a30*/  F2FP.F16.E5M2.UNPACK_B R135, R162 ;  /* 0x000000a2ff87723e */ /* 0x002fe200020004ff */
[----:B------:R-:W-:Y:S01]  /*7a40*/  HADD2.F32 R82, -RZ, R0.H1_H1 ;  /* 0x30000000ff527230 */ /* 0x000fe20000004100 */
[----:B------:R-:W-:Y:S01]  /*7a50*/  F2FP.F16.E5M2.UNPACK_B R0, R149.H1 ;  /* 0x00000095ff00723e */ /* 0x000fe200030004ff */
[--C-:B------:R-:W-:Y:S01]  /*7a60*/  HADD2.F32 R84, -RZ, R3.reuse.H0_H0 ;  /* 0x20000003ff547230 */ /* 0x100fe20000004100 */
[----:B------:R-:W-:Y:S01]  /*7a70*/  F2FP.F16.E5M2.UNPACK_B R125, R159.H1 ;  /* 0x0000009fff7d723e */ /* 0x000fe200030004ff */
[----:B------:R-:W-:Y:S01]  /*7a80*/  HADD2.F32 R86, -RZ, R3.H1_H1 ;  /* 0x30000003ff567230 */ /* 0x000fe20000004100 */
[-C--:B------:R-:W-:Y:S01]  /*7a90*/  F2FP.F16.E5M2.UNPACK_B R3, R150.reuse ;  /* 0x00000096ff03723e */ /* 0x080fe200020004ff */
[--C-:B------:R-:W-:Y:S01]  /*7aa0*/  HADD2.F32 R90, -RZ, R0.reuse.H0_H0 ;  /* 0x20000000ff5a7230 */ /* 0x100fe20000004100 */
[----:B------:R-:W-:Y:S01]  /*7ab0*/  ISETP.NE.AND P0, PT, R189, RZ, PT ;  /* 0x000000ffbd00720c */ /* 0x000fe20003f05270 */
[----:B------:R-:W-:Y:S01]  /*7ac0*/  HADD2.F32 R85, -RZ, R0.H1_H1 ;  /* 0x30000000ff557230 */ /* 0x000fe20000004100 */
[----:B------:R-:W-:Y:S01]  /*7ad0*/  F2FP.F16.E5M2.UNPACK_B R0, R150.H1 ;  /* 0x00000096ff00723e */ /* 0x000fe200030004ff */
[--C-:B------:R-:W-:Y:S01]  /*7ae0*/  HADD2.F32 R92, -RZ, R3.reuse.H0_H0 ;  /* 0x20000003ff5c7230 */ /* 0x100fe20000004100 */
[----:B------:R-:W-:Y:S01]  /*7af0*/  ISETP.NE.AND P6, PT, R204, RZ, PT ;  /* 0x000000ffcc00720c */ /* 0x000fe20003fc5270 */
[----:B------:R-:W-:Y:S01]  /*7b00*/  HADD2.F32 R87, -RZ, R3.H1_H1 ;  /* 0x30000003ff577230 */ /* 0x000fe20000004100 */
[----:B------:R-:W-:Y:S01]  /*7b10*/  F2FP.F16.E5M2.UNPACK_B R3, R151.H1 ;  /* 0x00000097ff03723e */ /* 0x000fe200030004ff */
[--C-:B------:R-:W-:Y:S02]  /*7b20*/  HADD2.F32 R94, -RZ, R0.reuse.H0_H0 ;  /* 0x20000000ff5e7230 */ /* 0x100fe40000004100 */
[----:B------:R-:W-:Y:S01]  /*7b30*/  HADD2.F32 R89, -RZ, R0.H1_H1 ;  /* 0x30000000ff597230 */ /* 0x000fe20000004100 */
[-C--:B------:R-:W-:Y:S01]  /*7b40*/  F2FP.F16.E5M2.UNPACK_B R0, R152.reuse ;  /* 0x00000098ff00723e */ /* 0x080fe200020004ff */
[--C-:B------:R-:W-:Y:S02]  /*7b50*/  HADD2.F32 R96, -RZ, R4.reuse.H0_H0 ;  /* 0x20000004ff607230 */ /* 0x100fe40000004100 */
[----:B------:R-:W-:Y:S01]  /*7b60*/  HADD2.F32 R91, -RZ, R4.H1_H1 ;  /* 0x30000004ff5b7230 */ /* 0x000fe20000004100 */
[-C--:B------:R-:W-:Y:S01]  /*7b70*/  F2FP.F16.E5M2.UNPACK_B R4, R153.reuse ;  /* 0x00000099ff04723e */ /* 0x080fe200020004ff */
[--C-:B------:R-:W-:Y:S02]  /*7b80*/  HADD2.F32 R100, -RZ, R0.reuse.H0_H0 ;  /* 0x20000000ff647230 */ /* 0x100fe40000004100 */
[----:B------:R-:W-:Y:S01]  /*7b90*/  HADD2.F32 R95, -RZ, R0.H1_H1 ;  /* 0x30000000ff5f7230 */ /* 0x000fe20000004100 */
[----:B------:R-:W-:Y:S01]  /*7ba0*/  F2FP.F16.E5M2.UNPACK_B R0, R153.H1 ;  /* 0x00000099ff00723e */ /* 0x000fe200030004ff */
[--C-:B------:R-:W-:Y:S02]  /*7bb0*/  HADD2.F32 R98, -RZ, R3.reuse.H0_H0 ;  /* 0x20000003ff627230 */ /* 0x100fe40000004100 */
[----:B------:R-:W-:Y:S01]  /*7bc0*/  HADD2.F32 R93, -RZ, R3.H1_H1 ;  /* 0x30000003ff5d7230 */ /* 0x000fe20000004100 */
[----:B------:R-:W-:Y:S01]  /*7bd0*/  F2FP.F16.E5M2.UNPACK_B R3, R152.H1 ;  /* 0x00000098ff03723e */ /* 0x000fe200030004ff */
[--C-:B------:R-:W-:Y:S02]  /*7be0*/  HADD2.F32 R106, -RZ, R0.reuse.H0_H0 ;  /* 0x20000000ff6a7230 */ /* 0x100fe40000004100 */
[----:B------:R-:W-:Y:S01]  /*7bf0*/  HADD2.F32 R101, -RZ, R0.H1_H1 ;  /* 0x30000000ff657230 */ /* 0x000fe20000004100 */
[-C--:B------:R-:W-:Y:S01]  /*7c00*/  F2FP.F16.E5M2.UNPACK_B R0, R154.reuse.H1 ;  /* 0x0000009aff00723e */ /* 0x080fe200030004ff */
[--C-:B------:R-:W-:Y:S02]  /*7c10*/  HADD2.F32 R104, -RZ, R4.reuse.H0_H0 ;  /* 0x20000004ff687230 */ /* 0x100fe40000004100 */
[----:B------:R-:W-:Y:S01]  /*7c20*/  HADD2.F32 R99, -RZ, R4.H1_H1 ;  /* 0x30000004ff637230 */ /* 0x000fe20000004100 */
[----:B------:R-:W-:Y:S01]  /*7c30*/  F2FP.F16.E5M2.UNPACK_B R4, R155 ;  /* 0x0000009bff04723e */ /* 0x000fe200020004ff */
[--C-:B------:R-:W-:Y:S02]  /*7c40*/  HADD2.F32 R102, -RZ, R3.reuse.H0_H0 ;  /* 0x20000003ff667230 */ /* 0x100fe40000004100 */
[----:B------:R-:W-:Y:S01]  /*7c50*/  HADD2.F32 R97, -RZ, R3.H1_H1 ;  /* 0x30000003ff617230 */ /* 0x000fe20000004100 */
[----:B------:R-:W-:Y:S01]  /*7c60*/  F2FP.F16.E5M2.UNPACK_B R3, R154 ;  /* 0x0000009aff03723e */ /* 0x000fe200020004ff */
[--C-:B------:R-:W-:Y:S02]  /*7c70*/  HADD2.F32 R110, -RZ, R0.reuse.H0_H0 ;  /* 0x20000000ff6e7230 */ /* 0x100fe40000004100 */
[----:B------:R-:W-:Y:S01]  /*7c80*/  HADD2.F32 R105, -RZ, R0.H1_H1 ;  /* 0x30000000ff697230 */ /* 0x000fe20000004100 */
[-C--:B------:R-:W-:Y:S01]  /*7c90*/  F2FP.F16.E5M2.UNPACK_B R0, R156.reuse ;  /* 0x0000009cff00723e */ /* 0x080fe200020004ff */
[--C-:B------:R-:W-:Y:S02]  /*7ca0*/  HADD2.F32 R112, -RZ, R4.reuse.H0_H0 ;  /* 0x20000004ff707230 */ /* 0x100fe40000004100 */
[----:B------:R-:W-:Y:S01]  /*7cb0*/  HADD2.F32 R107, -RZ, R4.H1_H1 ;  /* 0x30000004ff6b7230 */ /* 0x000fe20000004100 */
[----:B------:R-:W-:Y:S01]  /*7cc0*/  F2FP.F16.E5M2.UNPACK_B R4, R157 ;  /* 0x0000009dff04723e */ /* 0x000fe200020004ff */
[--C-:B------:R-:W-:Y:S02]  /*7cd0*/  HADD2.F32 R108, -RZ, R3.reuse.H0_H0 ;  /* 0x20000003ff6c7230 */ /* 0x100fe40000004100 */
[----:B------:R-:W-:Y:S01]  /*7ce0*/  HADD2.F32 R103, -RZ, R3.H1_H1 ;  /* 0x30000003ff677230 */ /* 0x000fe20000004100 */
[----:B------:R-:W-:Y:S01]  /*7cf0*/  F2FP.F16.E5M2.UNPACK_B R3, R155.H1 ;  /* 0x0000009bff03723e */ /* 0x000fe200030004ff */
[--C-:B------:R-:W-:Y:S02]  /*7d00*/  HADD2.F32 R116, -RZ, R0.reuse.H0_H0 ;  /* 0x20000000ff747230 */ /* 0x100fe40000004100 */
[----:B------:R-:W-:Y:S01]  /*7d10*/  HADD2.F32 R111, -RZ, R0.H1_H1 ;  /* 0x30000000ff6f7230 */ /* 0x000fe20000004100 */
[----:B------:R-:W-:Y:S01]  /*7d20*/  F2FP.F16.E5M2.UNPACK_B R0, R156.H1 ;  /* 0x0000009cff00723e */ /* 0x000fe200030004ff */
[--C-:B------:R-:W-:Y:S02]  /*7d30*/  HADD2.F32 R120, -RZ, R4.reuse.H0_H0 ;  /* 0x20000004ff787230 */ /* 0x100fe40000004100 */
[----:B------:R-:W-:Y:S02]  /*7d40*/  HADD2.F32 R115, -RZ, R4.H1_H1 ;  /* 0x30000004ff737230 */ /* 0x000fe40000004100 */
[--C-:B------:R-:W-:Y:S01]  /*7d50*/  HADD2.F32 R114, -RZ, R3.reuse.H0_H0 ;  /* 0x20000003ff727230 */ /* 0x100fe20000004100 */
[----:B------:R-:W1:Y:S01]  /*7d60*/  LDTM.x64 R4, tmem[UR4+0x40] ;  /* 0x00004004000479ee */ /* 0x000e620008340000 */
[----:B------:R-:W-:Y:S01]  /*7d70*/  HADD2.F32 R109, -RZ, R3.H1_H1 ;  /* 0x30000003ff6d7230 */ /* 0x000fe20000004100 */
[----:B------:R-:W-:Y:S01]  /*7d80*/  F2FP.F16.E5M2.UNPACK_B R3, R157.H1 ;  /* 0x0000009dff03723e */ /* 0x000fe200030004ff */
        /* <DEDUP_REMOVED lines=14> */
[----:B------:R-:W-:Y:S01]  /*7e70*/  F2FP.F16.E5M2.UNPACK_B R0, R160.H1 ;  /* 0x000000a0ff00723e */ /* 0x000fe200030004ff */
[--C-:B------:R-:W-:Y:S02]  /*7e80*/  HADD2.F32 R132, -RZ, R3.reuse.H0_H0 ;  /* 0x20000003ff847230 */ /* 0x100fe40000004100 */
[C---:B-1----:R-:W-:Y:S01]  /*7e90*/  FMUL R7, R78.reuse, R7 ;  /* 0x000000074e077220 */ /* 0x042fe20000400000 */
        /* <DEDUP_REMOVED lines=10> */
[C---:B------:R-:W-:Y:S01]  /*7f40*/  FMUL R0, R78.reuse, R4 ;  /* 0x000000044e007220 */ /* 0x040fe20000400000 */
[--C-:B------:R-:W-:Y:S01]  /*7f50*/  HADD2.F32 R140, -RZ, R135.reuse.H0_H0 ;  /* 0x20000087ff8c7230 */ /* 0x100fe20000004100 */
[----:B------:R-:W-:Y:S01]  /*7f60*/  F2FP.F16.E5M2.UNPACK_B R4, R163 ;  /* 0x000000a3ff04723e */ /* 0x000fe200020004ff */
[----:B------:R-:W-:Y:S02]  /*7f70*/  HADD2.F32 R135, -RZ, R135.H1_H1 ;  /* 0x30000087ff877230 */ /* 0x000fe40000004100 */
[C---:B------:R-:W-:Y:S01]  /*7f80*/  FFMA R0, R81.reuse, R2, R0 ;  /* 0x0000000251007223 */ /* 0x040fe20000000000 */
[C---:B------:R-:W-:Y:S01]  /*7f90*/  FMUL R2, R78.reuse, R5 ;  /* 0x000000054e027220 */ /* 0x040fe20000400000 */
[--C-:B------:R-:W-:Y:S01]  /*7fa0*/  HADD2.F32 R142, -RZ, R3.reuse.H0_H0 ;  /* 0x20000003ff8e7230 */ /* 0x100fe20000004100 */
[----:B------:R-:W-:Y:S01]  /*7fb0*/  F2FP.F16.E5M2.UNPACK_B R5, R163.H1 ;  /* 0x000000a3ff05723e */ /* 0x000fe200030004ff */
[----:B------:R-:W-:Y:S02]  /*7fc0*/  HADD2.F32 R137, -RZ, R3.H1_H1 ;  /* 0x30000003ff897230 */ /* 0x000fe40000004100 */
[C---:B------:R-:W-:Y:S01]  /*7fd0*/  FFMA R2, R81.reuse, R82, R2 ;  /* 0x0000005251027223 */ /* 0x040fe20000000002 */
[--C-:B------:R-:W-:Y:S02]  /*7fe0*/  HADD2.F32 R82, -RZ, R4.reuse.H0_H0 ;  /* 0x20000004ff527230 */ /* 0x100fe40000004100 */
[C---:B------:R-:W-:Y:S01]  /*7ff0*/  FMUL R3, R78.reuse, R6 ;  /* 0x000000064e037220 */ /* 0x040fe20000400000 */
[----:B------:R-:W-:Y:S02]  /*8000*/  HADD2.F32 R139, -RZ, R4.H1_H1 ;  /* 0x30000004ff8b7230 */ /* 0x000fe40000004100 */
[C---:B------:R-:W-:Y:S01]  /*8010*/  FMUL R4, R78.reuse, R9 ;  /* 0x000000094e047220 */ /* 0x040fe20000400000 */
[--C-:B------:R-:W-:Y:S02]  /*8020*/  HADD2.F32 R141, -RZ, R5.reuse.H1_H1 ;  /* 0x30000005ff8d7230 */ /* 0x100fe40000004100 */
[C---:B------:R-:W-:Y:S01]  /*8030*/  FFMA R3, R81.reuse, R84, R3 ;  /* 0x0000005451037223 */ /* 0x040fe20000000003 */
[----:B------:R-:W-:Y:S01]  /*8040*/  FFMA R7, R81, R86, R7 ;  /* 0x0000005651077223 */ /* 0x000fe20000000007 */
[----:B------:R-:W-:Y:S02]  /*8050*/  HADD2.F32 R84, -RZ, R5.H0_H0 ;  /* 0x20000005ff547230 */ /* 0x000fe40000004100 */
[C---:B------:R-:W-:Y:S01]  /*8060*/  FMUL R5, R78.reuse, R10 ;  /* 0x0000000a4e057220 */ /* 0x040fe20000400000 */
[C---:B------:R-:W-:Y:S01]  /*8070*/  FMUL R6, R78.reuse, R11 ;  /* 0x0000000b4e067220 */ /* 0x040fe20000400000 */
[C---:B------:R-:W-:Y:S01]  /*8080*/  FMUL R11, R78.reuse, R16 ;  /* 0x000000104e0b7220 */ /* 0x040fe20000400000 */
[----:B------:R-:W-:Y:S01]  /*8090*/  F2FP.SATFINITE.E5M2.F32.PACK_AB_MERGE_C R143, R7, R3, RZ ;  /* 0x00000003078f723e */ /* 0x000fe200048060ff */
[C---:B------:R-:W-:Y:S01]  /*80a0*/  FMUL R3, R78.reuse, R8 ;  /* 0x000000084e037220 */ /* 0x040fe20000400000 */
[C---:B------:R-:W-:Y:S01]  /*80b0*/  FMUL R7, R78.reuse, R12 ;  /* 0x0000000c4e077220 */ /* 0x040fe20000400000 */
[C---:B------:R-:W-:Y:S01]  /*80c0*/  FMUL R8, R78.reuse, R13 ;  /* 0x0000000d4e087220 */ /* 0x040fe20000400000 */
[C---:B------:R-:W-:Y:S01]  /*80d0*/  FMUL R12, R78.reuse, R17 ;  /* 0x000000114e0c7220 */ /* 0x040fe20000400000 */
[C---:B------:R-:W-:Y:S01]  /*80e0*/  FFMA R3, R81.reuse, R88, R3 ;  /* 0x0000005851037223 */ /* 0x040fe20000000003 */
[C---:B------:R-:W-:Y:S01]  /*80f0*/  FFMA R4, R81.reuse, R83, R4 ;  /* 0x0000005351047223 */ /* 0x040fe20000000004 */
[C---:B------:R-:W-:Y:S01]  /*8100*/  FFMA R5, R81.reuse, R90, R5 ;  /* 0x0000005a51057223 */ /* 0x040fe20000000005 */
[C---:B------:R-:W-:Y:S01]  /*8110*/  FFMA R6, R81.reuse, R85, R6 ;  /* 0x0000005551067223 */ /* 0x040fe20000000006 */
[C---:B------:R-:W-:Y:S01]  /*8120*/  FFMA R7, R81.reuse, R92, R7 ;  /* 0x0000005c51077223 */ /* 0x040fe20000000007 */
[C---:B------:R-:W-:Y:S01]  /*8130*/  FFMA R8, R81.reuse, R87, R8 ;  /* 0x0000005751087223 */ /* 0x040fe20000000008 */
[C---:B------:R-:W-:Y:S01]  /*8140*/  FMUL R16, R78.reuse, R21 ;  /* 0x000000154e107220 */ /* 0x040fe20000400000 */
[----:B------:R-:W-:Y:S01]  /*8150*/  FMUL R9, R78, R14 ;  /* 0x0000000e4e097220 */ /* 0x000fe20000400000 */
[----:B------:R-:W-:Y:S01]  /*8160*/  F2FP.SATFINITE.E5M2.F32.PACK_AB_MERGE_C R5, R6, R5, RZ ;  /* 0x000000050605723e */ /* 0x000fe200048060ff */
[C---:B------:R-:W-:Y:S01]  /*8170*/  FMUL R10, R78.reuse, R15 ;  /* 0x0000000f4e0a7220 */ /* 0x040fe20000400000 */
[C---:B------:R-:W-:Y:S01]  /*8180*/  FMUL R15, R78.reuse, R20 ;  /* 0x000000144e0f7220 */ /* 0x040fe20000400000 */
[C---:B------:R-:W-:Y:S01]  /*8190*/  FFMA R9, R81.reuse, R94, R9 ;  /* 0x0000005e51097223 */ /* 0x040fe20000000009 */
[C---:B------:R-:W-:Y:S01]  /*81a0*/  FMUL R20, R78.reuse, R25 ;  /* 0x000000194e147220 */ /* 0x040fe20000400000 */
[C---:B------:R-:W-:Y:S01]  /*81b0*/  FFMA R10, R81.reuse, R89, R10 ;  /* 0x00000059510a7223 */ /* 0x040fe2000000000a */
[C---:B------:R-:W-:Y:S01]  /*81c0*/  FFMA R11, R81.reuse, R96, R11 ;  /* 0x00000060510b7223 */ /* 0x040fe2000000000b */
[C---:B------:R-:W-:Y:S01]  /*81d0*/  FFMA R12, R81.reuse, R91, R12 ;  /* 0x0000005b510c7223 */ /* 0x040fe2000000000c */
[C---:B------:R-:W-:Y:S01]  /*81e0*/  FMUL R13, R78.reuse, R18 ;  /* 0x000000124e0d7220 */ /* 0x040fe20000400000 */
[----:B------:R-:W-:Y:S01]  /*81f0*/  FMUL R14, R78, R19 ;  /* 0x000000134e0e7220 */ /* 0x000fe20000400000 */
[----:B------:R-:W-:Y:S01]  /*8200*/  F2FP.SATFINITE.E5M2.F32.PACK_AB_MERGE_C R9, R10, R9, RZ ;  /* 0x000000090a09723e */ /* 0x000fe200048060ff */
[C---:B------:R-:W-:Y:S01]  /*8210*/  FMUL R19, R78.reuse, R24 ;  /* 0x000000184e137220 */ /* 0x040fe20000400000 */
        /* <DEDUP_REMOVED lines=17> */
[----:B------:R-:W-:Y:S01]  /*8330*/  FMUL R27, R78, R32 ;  /* 0x000000204e1b7220 */ /* 0x000fe20000400000 */
[C---:B------:R-:W-:Y:S01]  /*8340*/  FFMA R21, R81.reuse, R106, R21 ;  /* 0x0000006a51157223 */ /* 0x040fe20000000015 */
[C---:B------:R-:W-:Y:S01]  /*8350*/  FFMA R22, R81.reuse, R101, R22 ;  /* 0x0000006551167223 */ /* 0x040fe20000000016 */
[----:B------:R-:W-:Y:S01]  /*8360*/  F2FP.SATFINITE.E5M2.F32.PACK_AB_MERGE_C R16, R16, R15, R17 ;  /* 0x0000000f1010723e */ /* 0x000fe20004806011 */
[C---:B------:R-:W-:Y:S01]  /*8370*/  FFMA R23, R81.reuse, R108, R23 ;  /* 0x0000006c51177223 */ /* 0x040fe20000000017 */
[C---:B------:R-:W-:Y:S01]  /*8380*/  FFMA R24, R81.reuse, R103, R24 ;  /* 0x0000006751187223 */ /* 0x040fe20000000018 */
[----:B------:R-:W-:Y:S01]  /*8390*/  FMUL R32, R78, R37 ;  /* 0x000000254e207220 */ /* 0x000fe20000400000 */
[----:B------:R-:W-:Y:S01]  /*83a0*/  F2FP.SATFINITE.E5M2.F32.PACK_AB_MERGE_C R21, R22, R21, RZ ;  /* 0x000000151615723e */ /* 0x000fe200048060ff */
[C---:B------:R-:W-:Y:S01]  /*83b0*/  FMUL R25, R78.reuse, R30 ;  /* 0x0000001e4e197220 */ /* 0x040fe20000400000 */
[C---:B------:R-:W-:Y:S01]  /*83c0*/  FMUL R26, R78.reuse, R31 ;  /* 0x0000001f4e1a7220 */ /* 0x040fe20000400000 */
[----:B------:R-:W-:Y:S01]  /*83d0*/  FMUL R31, R78, R36 ;  /* 0x000000244e1f7220 */ /* 0x000fe20000400000 */
[----:B------:R-:W-:Y:S01]  /*83e0*/  F2FP.SATFINITE.E5M2.F32.PACK_AB_MERGE_C R17, R20, R19, R21 ;  /* 0x000000131411723e */ /* 0x000fe20004806015 */
        /* <DEDUP_REMOVED lines=8> */
[----:B------:R-:W-:Y:S01]  /*8470*/  FMUL R35, R78, R40 ;  /* 0x000000284e237220 */ /* 0x000fe20000400000 */
[C---:B------:R-:W-:Y:S01]  /*8480*/  FFMA R29, R81.reuse, R114, R29 ;  /* 0x00000072511d7223 */ /* 0x040fe2000000001d */
[----:B------:R-:W-:Y:S01]  /*8490*/  F2FP.SATFINITE.E5M2.F32.PACK_AB_MERGE_C R18, R24, R23, R18 ;  /* 0x000000171812723e */ /* 0x000fe20004806012 */
        /* <DEDUP_REMOVED lines=22> */
[C---:B------:R-:W-:Y:S01]  /*8600*/  FMUL R41, R78.reuse, R46 ;  /* 0x0000002e4e297220 */ /* 0x040fe20000400000 */
[C---:B------:R-:W-:Y:S01]  /*8610*/  FMUL R42, R78.reuse, R47 ;  /* 0x0000002f4e2a7220 */ /* 0x040fe20000400000 */
[C---:B------:R-:W-:Y:S01]  /*8620*/  FFMA R40, R81.reuse, R119, R40 ;  /* 0x0000007751287223 */ /* 0x040fe20000000028 */
[--C-:B------:R-:W-:Y:S02]  /*8630*/  HADD2.F32 R130, -RZ, R125.reuse.H0_H0 ;  /* 0x2000007dff827230 */ /* 0x100fe40000004100 */
[C---:B------:R-:W-:Y:S01]  /*8640*/  FFMA R41, R81.reuse, R126, R41 ;  /* 0x0000007e51297223 */ /* 0x040fe20000000029 */
[----:B------:R-:W-:Y:S02]  /*8650*/  HADD2.F32 R125, -RZ, R125.H1_H1 ;  /* 0x3000007dff7d7230 */ /* 0x000fe40000004100 */
[C---:B------:R-:W-:Y:S01]  /*8660*/  FMUL R45, R78.reuse, R50 ;  /* 0x000000324e2d7220 */ /* 0x040fe20000400000 */
[C---:B------:R-:W-:Y:S01]  /*8670*/  FFMA R42, R81.reuse, R121, R42 ;  /* 0x00000079512a7223 */ /* 0x040fe2000000002a */
[C---:B------:R-:W-:Y:S01]  /*8680*/  FMUL R46, R78.reuse, R51 ;  /* 0x000000334e2e7220 */ /* 0x040fe20000400000 */
[C---:B------:R-:W-:Y:S01]  /*8690*/  FFMA R43, R81.reuse, R128, R43 ;  /* 0x00000080512b7223 */ /* 0x040fe2000000002b */
[C---:B------:R-:W-:Y:S01]  /*86a0*/  FMUL R47, R78.reuse, R52 ;  /* 0x000000344e2f7220 */ /* 0x040fe20000400000 */
        /* <DEDUP_REMOVED lines=10> */
[C---:B------:R-:W-:Y:S01]  /*8750*/  FFMA R45, R81.reuse, R130, R45 ;  /* 0x00000082512d7223 */ /* 0x040fe2000000002d */
[C---:B------:R-:W-:Y:S01]  /*8760*/  FMUL R59, R78.reuse, R64 ;  /* 0x000000404e3b7220 */ /* 0x040fe20000400000 */
[C---:B------:R-:W-:Y:S01]  /*8770*/  FMUL R60, R78.reuse, R65 ;  /* 0x000000414e3c7220 */ /* 0x040fe20000400000 */
[C---:B------:R-:W-:Y:S01]  /*8780*/  FMUL R61, R78.reuse, R66 ;  /* 0x000000424e3d7220 */ /* 0x040fe20000400000 */
[----:B------:R-:W-:Y:S01]  /*8790*/  FMUL R62, R78, R67 ;  /* 0x000000434e3e7220 */ /* 0x000fe20000400000 */
[C---:B------:R-:W-:Y:S01]  /*87a0*/  FFMA R46, R81.reuse, R125, R46 ;  /* 0x0000007d512e7223 */ /* 0x040fe2000000002e */
[----:B------:R-:W-:Y:S01]  /*87b0*/  F2FP.SATFINITE.E5M2.F32.PACK_AB_MERGE_C R64, R2, R0, R143 ;  /* 0x000000000240723e */ /* 0x000fe2000480608f */
[C---:B------:R-:W-:Y:S01]  /*87c0*/  FFMA R47, R81.reuse, R132, R47 ;  /* 0x00000084512f7223 */ /* 0x040fe2000000002f */
[----:B------:R-:W-:Y:S01]  /*87d0*/  F2FP.SATFINITE.E5M2.F32.PACK_AB_MERGE_C R65, R4, R3, R5 ;  /* 0x000000030441723e */ /* 0x000fe20004806005 */
[C---:B------:R-:W-:Y:S01]  /*87e0*/  FFMA R48, R81.reuse, R127, R48 ;  /* 0x0000007f51307223 */ /* 0x040fe20000000030 */
[----:B------:R-:W-:Y:S01]  /*87f0*/  F2FP.SATFINITE.E5M2.F32.PACK_AB_MERGE_C R66, R8, R7, R9 ;  /* 0x000000070842723e */ /* 0x000fe20004806009 */
[C---:B------:R-:W-:Y:S01]  /*8800*/  FFMA R49, R81.reuse, R134, R49 ;  /* 0x0000008651317223 */ /* 0x040fe20000000031 */
[----:B------:R-:W-:Y:S01]  /*8810*/  F2FP.SATFINITE.E5M2.F32.PACK_AB_MERGE_C R67, R12, R11, R13 ;  /* 0x0000000b0c43723e */ /* 0x000fe2000480600d */
[----:B------:R-:W-:Y:S01]  /*8820*/  FMUL R53, R78, R58 ;  /* 0x0000003a4e357220 */ /* 0x000fe20000400000 */
[C---:B------:R-:W-:Y:S01]  /*8830*/  FFMA R50, R81.reuse, R129, R50 ;  /* 0x0000008151327223 */ /* 0x040fe20000000032 */
[C---:B------:R-:W-:Y:S01]  /*8840*/  FFMA R51, R81.reuse, R136, R51 ;  /* 0x0000008851337223 */ /* 0x040fe20000000033 */
[C---:B------:R-:W-:Y:S01]  /*8850*/  FFMA R52, R81.reuse, R131, R52 ;  /* 0x0000008351347223 */ /* 0x040fe20000000034 */
[----:B------:R1:W-:Y:S01]  /*8860*/  STS.128 [R172+UR49+0xa200], R64 ;  /* 0x00a20040ac007988 */ /* 0x0003e20008000c31 */
[C---:B------:R-:W-:Y:S01]  /*8870*/  FFMA R53, R81.reuse, R138, R53 ;  /* 0x0000008a51357223 */ /* 0x040fe20000000035 */
[----:B------:R-:W-:Y:S01]  /*8880*/  F2FP.SATFINITE.E5M2.F32.PACK_AB_MERGE_C R37, R38, R37, RZ ;  /* 0x000000252625723e */ /* 0x000fe200048060ff */
[C---:B------:R-:W-:Y:S01]  /*8890*/  FFMA R54, R81.reuse, R133, R54 ;  /* 0x0000008551367223 */ /* 0x040fe20000000036 */
[----:B------:R-:W-:Y:S01]  /*88a0*/  FMUL R58, R78, R63 ;  /* 0x0000003f4e3a7220 */ /* 0x000fe20000400000 */
[C---:B------:R-:W-:Y:S01]  /*88b0*/  FFMA R55, R81.reuse, R140, R55 ;  /* 0x0000008c51377223 */ /* 0x040fe20000000037 */
[C---:B------:R-:W-:Y:S01]  /*88c0*/  FFMA R56, R81.reuse, R135, R56 ;  /* 0x0000008751387223 */ /* 0x040fe20000000038 */
[C---:B------:R-:W-:Y:S01]  /*88d0*/  FFMA R57, R81.reuse, R142, R57 ;  /* 0x0000008e51397223 */ /* 0x040fe20000000039 */
[----:B------:R1:W-:Y:S01]  /*88e0*/  STS.128 [R193+0xa010], R16 ;  /* 0x00a01010c1007388 */ /* 0x0003e20000000c00 */
[----:B------:R-:W-:Y:S01]  /*88f0*/  F2FP.SATFINITE.E5M2.F32.PACK_AB_MERGE_C R33, R36, R35, R37 ;  /* 0x000000232421723e */ /* 0x000fe20004806025 */
[C---:B------:R-:W-:Y:S01]  /*8900*/  FFMA R58, R81.reuse, R137, R58 ;  /* 0x00000089513a7223 */ /* 0x040fe2000000003a */
[----:B------:R-:W-:Y:S01]  /*8910*/  F2FP.SATFINITE.E5M2.F32.PACK_AB_MERGE_C R34, R42, R41, RZ ;  /* 0x000000292a22723e */ /* 0x000fe200048060ff */
[C---:B------:R-:W-:Y:S01]  /*8920*/  FFMA R59, R81.reuse, R82, R59 ;  /* 0x00000052513b7223 */ /* 0x040fe2000000003b */
[----:B------:R-:W-:Y:S01]  /*8930*/  F2FP.SATFINITE.E5M2.F32.PACK_AB_MERGE_C R35, R46, R45, RZ ;  /* 0x0000002d2e23723e */ /* 0x000fe200048060ff */
        /* <DEDUP_REMOVED lines=25> */
[----:B------:R-:W-:Y:S02]  /*8ad0*/  UIADD3 UR8, UP0, UPT, UR52, 0x680, URZ ;  /* 0x0000068034087890 */ /* 0x000fe4000ff1e0ff */
[----:B------:R-:W-:Y:S02]  /*8ae0*/  UIADD3 UR5, UPT, UPT, UR41, 0x40, URZ ;  /* 0x0000004029057890 */ /* 0x000fe4000fffe0ff */
[----:B------:R-:W-:Y:S02]  /*8af0*/  UIADD3 UR4, UPT, UPT, UR49, 0xa200, URZ ;  /* 0x0000a20031047890 */ /* 0x000fe4000fffe0ff */
[----:B------:R-:W-:Y:S01]  /*8b00*/  UIADD3.X UR9, UPT, UPT, URZ, UR53, URZ, UP0, !UPT ;  /* 0x00000035ff097290 */ /* 0x000fe200087fe4ff */
[----:B------:R-:W-:Y:S01]  /*8b10*/  UMOV UR6, UR42 ;  /* 0x0000002a00067c82 */ /* 0x000fe20008000000 */
[----:B------:R-:W-:Y:S07]  /*8b20*/  UMOV UR7, UR36 ;  /* 0x0000002400077c82 */ /* 0x000fee0008000000 */
[----:B------:R2:W-:Y:S01]  /*8b30*/  UTMASTG.3D [UR4], [UR8] ;  /* 0x00000004080073b5 */ /* 0x0005e20008010000 */
[----:B------:R0:W-:Y:S01]  /*8b40*/  UTMACMDFLUSH ;  /* 0x00000000000079b7 */ /* 0x0001e20000000000 */
[----:B--2---:R-:W-:Y:S04]  /*8b50*/  DEPBAR.LE SB0, 0x1 ;  /* 0x000080400000791a */ /* 0x004fe80000000000 */
.L_x_126:
[----:B------:R-:W-:Y:S05]  /*8b60*/  BSYNC.RECONVERGENT B0 ;  /* 0x0000000000007941 */ /* 0x000fea0003800200 */
.L_x_125:
        /* <DEDUP_REMOVED lines=16> */
.L_x_130:
[----:B------:R-:W-:Y:S05]  /*8c70*/  BSYNC B0 ;  /* 0x0000000000007941 */ /* 0x000fea0003800000 */
.L_x_129:
        /* <DEDUP_REMOVED lines=20> */
.L_x_128:
[----:B------:R-:W-:Y:S05]  /*8dc0*/  BSYNC B1 ;  /* 0x0000000000017941 */ /* 0x000fea0003800000 */
.L_x_127:
[----:B--2---:R-:W-:Y:S01]  /*8dd0*/  VIADD R0, R80, 0x80 ;  /* 0x0000008050007836 */ /* 0x004fe20000000000 */
        /* <DEDUP_REMOVED lines=10> */
[----:B------:R-:W5:Y:S01]  /*8e80*/  LDCU.64 UR6, c[0x4][0x80] ;  /* 0x01001000ff0677ac */ /* 0x000f620008000a00 */
[----:B------:R-:W1:Y:S01]  /*8e90*/  LDC.64 R2, c[0x4][R3] ;  /* 0x0100000003027b82 */ /* 0x000e620000000a00 */
[----:B------:R-:W3:Y:S01]  /*8ea0*/  LDCU.64 UR4, c[0x4][0x18] ;  /* 0x01000300ff0477ac */ /* 0x000ee20008000a00 */
[----:B--2---:R-:W-:Y:S01]  /*8eb0*/  MOV R5, UR9 ;  /* 0x0000000900057c02 */ /* 0x004fe20008000f00 */
[----:B------:R-:W-:Y:S01]  /*8ec0*/  IMAD.U32 R4, RZ, RZ, UR8 ;  /* 0x00000008ff047e24 */ /* 0x000fe2000f8e00ff */
[----:B-----5:R-:W-:Y:S01]  /*8ed0*/  MOV R7, UR7 ;  /* 0x0000000700077c02 */ /* 0x020fe20008000f00 */
[----:B------:R-:W-:Y:S01]  /*8ee0*/  IMAD.U32 R6, RZ, RZ, UR6 ;  /* 0x00000006ff067e24 */ /* 0x000fe2000f8e00ff */
[----:B---3--:R-:W-:Y:S01]  /*8ef0*/  MOV R11, UR5 ;  /* 0x00000005000b7c02 */ /* 0x008fe20008000f00 */
[----:B------:R-:W-:Y:S02]  /*8f00*/  IMAD.U32 R10, RZ, RZ, UR4 ;  /* 0x00000004ff0a7e24 */ /* 0x000fe4000f8e00ff */
[----:B------:R-:W-:Y:S07]  /*8f10*/  LEPC R20, `(.L_x_133) ;  /* 0x000000001014794e */ /* 0x000fee0000000000 */
[----:B-1--4-:R-:W-:Y:S05]  /*8f20*/  CALL.ABS.NOINC R2 ;  /* 0x0000000002007343 */ /* 0x012fea0003c00000 */
.L_x_133:
[----:B------:R-:W-:Y:S05]  /*8f30*/  BSYNC.RECONVERGENT B6 ;  /* 0x0000000000067941 */ /* 0x000fea0003800200 */
.L_x_132:
[----:B---3--:R-:W-:Y:S01]  /*8f40*/  F2FP.F16.E5M2.UNPACK_B R4, R149 ;  /* 0x00000095ff04723e */ /* 0x008fe200020004ff */
        /* <DEDUP_REMOVED lines=13> */
[----:B----4-:R-:W-:Y:S01]  /*9020*/  F2FP.F16.E5M2.UNPACK_B R125, R159.H1 ;  /* 0x0000009fff7d723e */ /* 0x010fe200030004ff */
        /* <DEDUP_REMOVED lines=262> */
[----:B------:R-:W-:Y:S02]  /*a090*/  UIADD3 UR8, UP0, UPT, UR52, 0x680, URZ ;  /* 0x0000068034087890 */ /* 0x000fe4000ff1e0ff */
[----:B------:R-:W-:Y:S02]  /*a0a0*/  UIADD3 UR5, UPT, UPT, UR41, 0x80, URZ ;  /* 0x0000008029057890 */ /* 0x000fe4000fffe0ff */
[----:B------:R-:W-:Y:S01]  /*a0b0*/  MOV R188, UR10 ;  /* 0x0000000a00bc7c02 */ /* 0x000fe20008000f00 */
[----:B------:R-:W-:Y:S01]  /*a0c0*/  UIADD3.X UR9, UPT, UPT, URZ, UR53, URZ, UP0, !UPT ;  /* 0x00000035ff097290 */ /* 0x000fe200087fe4ff */
[----:B------:R-:W-:Y:S02]  /*a0d0*/  UMOV UR6, UR42 ;  /* 0x0000002a00067c82 */ /* 0x000fe40008000000 */
[----:B------:R-:W-:Y:S01]  /*a0e0*/  R2UR UR4, R188 ;  /* 0x00000000bc0472ca */ /* 0x000fe200000e0000 */
[----:B------:R-:W-:Y:S11]  /*a0f0*/  UMOV UR7, UR36 ;  /* 0x0000002400077c82 */ /* 0x000ff60008000000 */
[----:B------:R-:W-:Y:S01]  /*a100*/  @!UPT UIADD3 URZ, UPT, UPT, URZ, URZ, URZ ;  /* 0x000000fffffff290 */ /* 0x000fe2000fffe0ff */
[----:B------:R2:W-:Y:S01]  /*a110*/  UTMASTG.3D [UR4], [UR8] ;  /* 0x00000004080073b5 */ /* 0x0005e20008010000 */
[----:B------:R0:W-:Y:S01]  /*a120*/  UTMACMDFLUSH ;  /* 0x00000000000079b7 */ /* 0x0001e20000000000 */
[----:B--2---:R-:W-:Y:S04]  /*a130*/  DEPBAR.LE SB0, 0x1 ;  /* 0x000080400000791a */ /* 0x004fe80000000000 */
.L_x_135:
[----:B------:R-:W-:Y:S05]  /*a140*/  BSYNC.RECONVERGENT B0 ;  /* 0x0000000000007941 */ /* 0x000fea0003800200 */
.L_x_134:
        /* <DEDUP_REMOVED lines=16> */
.L_x_139:
[----:B------:R-:W-:Y:S05]  /*a250*/  BSYNC B0 ;  /* 0x0000000000007941 */ /* 0x000fea0003800000 */
.L_x_138:
        /* <DEDUP_REMOVED lines=20> */
.L_x_137:
[----:B------:R-:W-:Y:S05]  /*a3a0*/  BSYNC B1 ;  /* 0x0000000000017941 */ /* 0x000fea0003800000 */
.L_x_136:
[----:B--2---:R-:W-:Y:S05]  /*a3b0*/  VIADD R0, R80, 0xc0 ;  /* 0x000000c050007836 */ /* 0x004fea0000000000 */
        /* <DEDUP_REMOVED lines=20> */
.L_x_141:
[----:B------:R-:W-:Y:S01]  /*a500*/  ISETP.NE.AND P0, PT, R189, RZ, PT ;  /* 0x000000ffbd00720c */ /* 0x000fe20003f05270 */
[----:B------:R-:W-:Y:S05]  /*a510*/  WARPSYNC.ALL ;  /* 0x0000000000007948 */ /* 0x000fea0003800000 */
[----:B------:R-:W-:Y:S01]  /*a520*/  R2UR UR4, R80 ;  /* 0x00000000500472ca */ /* 0x000fe200000e0000 */
[----:B------:R-:W-:Y:S01]  /*a530*/  BSSY.RECONVERGENT B0, `(.L_x_142) ;  /* 0x000011c000007945 */ /* 0x000fe20003800200 */
[----:B---3--:R-:W-:Y:S02]  /*a540*/  F2FP.F16.E5M2.UNPACK_B R11, R149 ;  /* 0x00000095ff0b723e */ /* 0x008fe400020004ff */
[----:B------:R-:W-:Y:S02]  /*a550*/  F2FP.F16.E5M2.UNPACK_B R10, R150 ;  /* 0x00000096ff0a723e */ /* 0x000fe400020004ff */
[----:B------:R-:W-:Y:S01]  /*a560*/  F2FP.F16.E5M2.UNPACK_B R9, R151 ;  /* 0x00000097ff09723e */ /* 0x000fe200020004ff */
[--C-:B------:R-:W-:Y:S01]  /*a570*/  HADD2.F32 R83, -RZ, R11.reuse.H0_H0 ;  /* 0x2000000bff537230 */ /* 0x100fe20000004100 */
[----:B----4-:R-:W-:Y:S01]  /*a580*/  F2FP.F16.E5M2.UNPACK_B R8, R152 ;  /* 0x00000098ff08723e */ /* 0x010fe200020004ff */
[----:B------:R-:W-:Y:S01]  /*a590*/  HADD2.F32 R84, -RZ, R11.H1_H1 ;  /* 0x3000000bff547230 */ /* 0x000fe20000004100 */
[----:B------:R-:W-:Y:S01]  /*a5a0*/  F2FP.F16.E5M2.UNPACK_B R7, R153 ;  /* 0x00000099ff07723e */ /* 0x000fe200020004ff */
[--C-:B------:R-:W-:Y:S01]  /*a5b0*/  HADD2.F32 R87, -RZ, R10.reuse.H0_H0 ;  /* 0x2000000aff577230 */ /* 0x100fe20000004100 */
[----:B------:R-:W-:Y:S01]  /*a5c0*/  F2FP.F16.E5M2.UNPACK_B R6, R154 ;  /* 0x0000009aff06723e */ /* 0x000fe200020004ff */
[----:B------:R-:W-:Y:S01]  /*a5d0*/  HADD2.F32 R88, -RZ, R10.H1_H1 ;  /* 0x3000000aff587230 */ /* 0x000fe20000004100 */
[----:B------:R-:W-:Y:S01]  /*a5e0*/  F2FP.F16.E5M2.UNPACK_B R5, R155 ;  /* 0x0000009bff05723e */ /* 0x000fe200020004ff */
[--C-:B------:R-:W-:Y:S01]  /*a5f0*/  HADD2.F32 R91, -RZ, R9.reuse.H0_H0 ;  /* 0x20000009ff5b7230 */ /* 0x100fe20000004100 */
[----:B-1----:R-:W-:Y:S01]  /*a600*/  F2FP.F16.E5M2.UNPACK_B R4, R156 ;  /* 0x0000009cff04723e */ /* 0x002fe200020004ff */
[----:B------:R-:W-:Y:S01]  /*a610*/  HADD2.F32 R93, -RZ, R9.H1_H1 ;  /* 0x30000009ff5d7230 */ /* 0x000fe20000004100 */
[-C--:B------:R-:W-:Y:S01]  /*a620*/  F2FP.F16.E5M2.UNPACK_B R2, R148.reuse ;  /* 0x00000094ff02723e */ /* 0x080fe200020004ff */
[--C-:B------:R-:W-:Y:S01]  /*a630*/  HADD2.F32 R94, -RZ, R8.reuse.H0_H0 ;  /* 0x20000008ff5e7230 */ /* 0x100fe20000004100 */
[----:B------:R-:W-:Y:S01]  /*a640*/  F2FP.F16.E5M2.UNPACK_B R148, R148.H1 ;  /* 0x00000094ff94723e */ /* 0x000fe200030004ff */
[----:B------:R-:W-:Y:S01]  /*a650*/  HADD2.F32 R97, -RZ, R8.H1_H1 ;  /* 0x30000008ff617230 */ /* 0x000fe20000004100 */
[----:B------:R-:W-:Y:S01]  /*a660*/  F2FP.F16.E5M2.UNPACK_B R149, R149.H1 ;  /* 0x00000095ff95723e */ /* 0x000fe200030004ff */
[--C-:B------:R-:W-:Y:S01]  /*a670*/  HADD2.F32 R98, -RZ, R7.reuse.H0_H0 ;  /* 0x20000007ff627230 */ /* 0x100fe20000004100 */
[----:B------:R-:W-:Y:S01]  /*a680*/  F2FP.F16.E5M2.UNPACK_B R150, R150.H1 ;  /* 0x00000096ff96723e */ /* 0x000fe200030004ff */
[----:B------:R-:W-:Y:S01]  /*a690*/  HADD2.F32 R101, -RZ, R7.H1_H1 ;  /* 0x30000007ff657230 */ /* 0x000fe20000004100 */
[----:B------:R-:W-:Y:S01]  /*a6a0*/  F2FP.F16.E5M2.UNPACK_B R151, R151.H1 ;  /* 0x00000097ff97723e */ /* 0x000fe200030004ff */
[--C-:B------:R-:W-:Y:S01]  /*a6b0*/  HADD2.F32 R102, -RZ, R6.reuse.H0_H0 ;  /* 0x20000006ff667230 */ /* 0x100fe20000004100 */
[----:B------:R-:W-:Y:S01]  /*a6c0*/  IADD3 R191, PT, PT, R191, 0xd0, RZ ;  /* 0x000000d0bfbf7810 */ /* 0x000fe20007ffe0ff */
[----:B------:R-:W-:Y:S01]  /*a6d0*/  HADD2.F32 R105, -RZ, R6.H1_H1 ;  /* 0x30000006ff697230 */ /* 0x000fe20000004100 */
[----:B------:R-:W-:Y:S01]  /*a6e0*/  F2FP.F16.E5M2.UNPACK_B R138, R163 ;  /* 0x000000a3ff8a723e */ /* 0x000fe200020004ff */
[--C-:B------:R-:W-:Y:S01]  /*a6f0*/  HADD2.F32 R106, -RZ, R5.reuse.H0_H0 ;  /* 0x20000005ff6a7230 */ /* 0x100fe20000004100 */
[----:B------:R-:W-:Y:S01]  /*a700*/  LOP3.LUT R191, R191, 0xfefffff8, RZ, 0xc0, !PT ;  /* 0xfefffff8bfbf7812 */ /* 0x000fe200078ec0ff */
[----:B------:R-:W-:Y:S01]  /*a710*/  HADD2.F32 R109, -RZ, R5.H1_H1 ;  /* 0x30000005ff6d7230 */ /* 0x000fe20000004100 */
[----:B------:R-:W-:Y:S01]  /*a720*/  F2FP.F16.E5M2.UNPACK_B R116, R157 ;  /* 0x0000009dff74723e */ /* 0x000fe200020004ff */
[--C-:B------:R-:W-:Y:S01]  /*a730*/  HADD2.F32 R110, -RZ, R4.reuse.H0_H0 ;  /* 0x20000004ff6e7230 */ /* 0x100fe20000004100 */
[----:B------:R-:W-:Y:S01]  /*a740*/  F2FP.F16.E5M2.UNPACK_B R120, R158 ;  /* 0x0000009eff78723e */ /* 0x000fe200020004ff */
[----:B------:R-:W-:Y:S01]  /*a750*/  HADD2.F32 R113, -RZ, R4.H1_H1 ;  /* 0x30000004ff717230 */ /* 0x000fe20000004100 */
[----:B------:R-:W-:Y:S01]  /*a760*/  F2FP.F16.E5M2.UNPACK_B R124, R159 ;  /* 0x0000009fff7c723e */ /* 0x000fe200020004ff */
[----:B------:R-:W1:Y:S01]  /*a770*/  LDTM.x64 R4, tmem[UR4+0xc0] ;  /* 0x0000c004000479ee */ /* 0x000e620008340000 */
[--C-:B------:R-:W-:Y:S01]  /*a780*/  HADD2.F32 R0, -RZ, R2.reuse.H0_H0 ;  /* 0x20000002ff007230 */ /* 0x100fe20000004100 */
[----:B------:R-:W-:Y:S01]  /*a790*/  NOP ;  /* 0x0000000000007918 */ /* 0x000fe20000000000 */
[----:B-1----:R1:W-:Y:S01]  /*a7a0*/  SYNCS.ARRIVE.TRANS64.RED.A1T0 RZ, [R191+URZ], RZ ;  /* 0x000000ffbfff79a7 */ /* 0x0023e200081004ff */
[----:B------:R-:W-:Y:S01]  /*a7b0*/  HADD2.F32 R2, -RZ, R2.H1_H1 ;  /* 0x30000002ff027230 */ /* 0x000fe20000004100 */
[----:B------:R-:W-:Y:S01]  /*a7c0*/  F2FP.F16.E5M2.UNPACK_B R128, R160 ;  /* 0x000000a0ff80723e */ /* 0x000fe200020004ff */
[--C-:B------:R-:W-:Y:S01]  /*a7d0*/  HADD2.F32 R86, -RZ, R149.reuse.H1_H1 ;  /* 0x30000095ff567230 */ /* 0x100fe20000004100 */
[----:B------:R-:W-:Y:S01]  /*a7e0*/  F2FP.F16.E5M2.UNPACK_B R132, R161 ;  /* 0x000000a1ff84723e */ /* 0x000fe200020004ff */
[--C-:B------:R-:W-:Y:S01]  /*a7f0*/  HADD2.F32 R114, -RZ, R116.reuse.H0_H0 ;  /* 0x20000074ff727230 */ /* 0x100fe20000004100 */
[----:B------:R-:W-:Y:S01]  /*a800*/  F2FP.F16.E5M2.UNPACK_B R136, R162 ;  /* 0x000000a2ff88723e */ /* 0x000fe200020004ff */
[----:B------:R-:W-:Y:S01]  /*a810*/  HADD2.F32 R117, -RZ, R116.H1_H1 ;  /* 0x30000074ff757230 */ /* 0x000fe20000004100 */
[----:B------:R-:W-:Y:S01]  /*a820*/  F2FP.F16.E5M2.UNPACK_B R152, R152.H1 ;  /* 0x00000098ff98723e */ /* 0x000fe200030004ff */
        /* <DEDUP_REMOVED lines=12> */
[C---:B------:R-:W-:Y:S01]  /*a8f0*/  FMUL R4, R78.reuse, R4 ;  /* 0x000000044e047220 */ /* 0x040fe20000400000 */
[C---:B------:R-:W-:Y:S01]  /*a900*/  FMUL R5, R78.reuse, R5 ;  /* 0x000000054e057220 */ /* 0x040fe20000400000 */
[----:B------:R-:W-:Y:S02]  /*a910*/  HADD2.F32 R3, -RZ, R148.H0_H0 ;  /* 0x20000094ff037230 */ /* 0x000fe40000004100 */
        /* <DEDUP_REMOVED lines=9> */
[----:B------:R-:W-:Y:S02]  /*a9b0*/  HADD2.F32 R130, -RZ, R132.H0_H0 ;  /* 0x20000084ff827230 */ /* 0x000fe40000004100 */
[C---:B------:R-:W-:Y:S01]  /*a9c0*/  FMUL R6, R78.reuse, R6 ;  /* 0x000000064e067220 */ /* 0x040fe20000400000 */
[----:B------:R-:W-:Y:S02]  /*a9d0*/  HADD2.F32 R82, -RZ, R148.H1_H1 ;  /* 0x30000094ff527230 */ /* 0x000fe40000004100 */
[C---:B------:R-:W-:Y:S01]  /*a9e0*/  FMUL R7, R78.reuse, R7 ;  /* 0x000000074e077220 */ /* 0x040fe20000400000 */
[----:B------:R-:W-:Y:S02]  /*a9f0*/  HADD2.F32 R85, -RZ, R149.H0_H0 ;  /* 0x20000095ff557230 */ /* 0x000fe40000004100 */
[C---:B------:R-:W-:Y:S01]  /*aa00*/  FFMA R6, R81.reuse, R3, R6 ;  /* 0x0000000351067223 */ /* 0x040fe20000000006 */
[----:B------:R-:W-:Y:S02]  /*aa10*/  HADD2.F32 R133, -RZ, R132.H1_H1 ;  /* 0x30000084ff857230 */ /* 0x000fe40000004100 */
[C---:B------:R-:W-:Y:S01]  /*aa20*/  FFMA R7, R81.reuse, R82, R7 ;  /* 0x0000005251077223 */ /* 0x040fe20000000007 */
[C---:B------:R-:W-:Y:S01]  /*aa30*/  FFMA R8, R81.reuse, R83, R8 ;  /* 0x0000005351087223 */ /* 0x040fe20000000008 */
[C---:B------:R-:W-:Y:S01]  /*aa40*/  FFMA R9, R81.reuse, R84, R9 ;  /* 0x0000005451097223 */ /* 0x040fe20000000009 */
[--C-:B------:R-:W-:Y:S02]  /*aa50*/  HADD2.F32 R82, -RZ, R138.reuse.H0_H0 ;  /* 0x2000008aff527230 */ /* 0x100fe40000004100 */
[C---:B------:R-:W-:Y:S01]  /*aa60*/  FMUL R10, R78.reuse, R10 ;  /* 0x0000000a4e0a7220 */ /* 0x040fe20000400000 */
[----:B------:R-:W-:Y:S02]  /*aa70*/  HADD2.F32 R83, -RZ, R138.H1_H1 ;  /* 0x3000008aff537230 */ /* 0x000fe40000004100 */
[C---:B------:R-:W-:Y:S01]  /*aa80*/  FMUL R11, R78.reuse, R11 ;  /* 0x0000000b4e0b7220 */ /* 0x040fe20000400000 */
[----:B------:R-:W-:Y:S02]  /*aa90*/  HADD2.F32 R89, -RZ, R150.H0_H0 ;  /* 0x20000096ff597230 */ /* 0x000fe40000004100 */
[C---:B------:R-:W-:Y:S01]  /*aaa0*/  FFMA R10, R81.reuse, R85, R10 ;  /* 0x00000055510a7223 */ /* 0x040fe2000000000a */
[--C-:B------:R-:W-:Y:S02]  /*aab0*/  HADD2.F32 R134, -RZ, R136.reuse.H0_H0 ;  /* 0x20000088ff867230 */ /* 0x100fe40000004100 */
[C---:B------:R-:W-:Y:S01]  /*aac0*/  FFMA R11, R81.reuse, R86, R11 ;  /* 0x00000056510b7223 */ /* 0x040fe2000000000b */
[C---:B------:R-:W-:Y:S01]  /*aad0*/  FFMA R12, R81.reuse, R87, R12 ;  /* 0x00000057510c7223 */ /* 0x040fe2000000000c */
[----:B------:R-:W-:Y:S01]  /*aae0*/  FFMA R13, R81, R88, R13 ;  /* 0x00000058510d7223 */ /* 0x000fe2000000000d */
[----:B------:R-:W-:Y:S01]  /*aaf0*/  F2FP.SATFINITE.E5M2.F32.PACK_AB_MERGE_C R86, R7, R6, RZ ;  /* 0x000000060756723e */ /* 0x000fe200048060ff */
[C---:B------:R-:W-:Y:S01]  /*ab00*/  FMUL R7, R78.reuse, R20 ;  /* 0x000000144e077220 */ /* 0x040fe20000400000 */
[----:B------:R-:W-:Y:S01]  /*ab10*/  F2FP.SATFINITE.E5M2.F32.PACK_AB_MERGE_C R138, R11, R10, RZ ;  /* 0x0000000a0b8a723e */ /* 0x000fe200048060ff */
[C---:B------:R-:W-:Y:S01]  /*ab20*/  FMUL R10, R78.reuse, R21 ;  /* 0x000000154e0a7220 */ /* 0x040fe20000400000 */
[C---:B------:R-:W-:Y:S01]  /*ab30*/  FMUL R21, R78.reuse, R28 ;  /* 0x0000001c4e157220 */ /* 0x040fe20000400000 */
[----:B------:R-:W-:Y:S02]  /*ab40*/  HADD2.F32 R137, -RZ, R136.H1_H1 ;  /* 0x30000088ff897230 */ /* 0x000fe40000004100 */
[C---:B------:R-:W-:Y:S01]  /*ab50*/  FMUL R14, R78.reuse, R14 ;  /* 0x0000000e4e0e7220 */ /* 0x040fe20000400000 */
[----:B------:R-:W-:Y:S02]  /*ab60*/  HADD2.F32 R90, -RZ, R150.H1_H1 ;  /* 0x30000096ff5a7230 */ /* 0x000fe40000004100 */
[C---:B------:R-:W-:Y:S01]  /*ab70*/  FMUL R15, R78.reuse, R15 ;  /* 0x0000000f4e0f7220 */ /* 0x040fe20000400000 */
[--C-:B------:R-:W-:Y:S02]  /*ab80*/  HADD2.F32 R92, -RZ, R151.reuse.H0_H0 ;  /* 0x20000097ff5c7230 */ /* 0x100fe40000004100 */
[C---:B------:R-:W-:Y:S01]  /*ab90*/  FFMA R14, R81.reuse, R89, R14 ;  /* 0x00000059510e7223 */ /* 0x040fe2000000000e */
[----:B------:R-:W-:Y:S02]  /*aba0*/  HADD2.F32 R95, -RZ, R151.H1_H1 ;  /* 0x30000097ff5f7230 */ /* 0x000fe40000004100 */
[C---:B------:R-:W-:Y:S01]  /*abb0*/  FFMA R15, R81.reuse, R90, R15 ;  /* 0x0000005a510f7223 */ /* 0x040fe2000000000f */
[C---:B------:R-:W-:Y:S01]  /*abc0*/  FFMA R0, R81.reuse, R91, R0 ;  /* 0x0000005b51007223 */ /* 0x040fe20000000000 */
[----:B------:R-:W-:Y:S01]  /*abd0*/  FFMA R2, R81, R93, R2 ;  /* 0x0000005d51027223 */ /* 0x000fe20000000002 */
[C---:B------:R-:W-:Y:S01]  /*abe0*/  FMUL R3, R78.reuse, R18 ;  /* 0x000000124e037220 */ /* 0x040fe20000400000 */
[C---:B------:R-:W-:Y:S01]  /*abf0*/  FMUL R18, R78.reuse, R25 ;  /* 0x000000194e127220 */ /* 0x040fe20000400000 */
[----:B------:R-:W-:Y:S01]  /*ac00*/  F2FP.SATFINITE.E5M2.F32.PACK_AB_MERGE_C R14, R15, R14, RZ ;  /* 0x0000000e0f0e723e */ /* 0x000fe200048060ff */
[C---:B------:R-:W-:Y:S01]  /*ac10*/  FMUL R25, R78.reuse, R32 ;  /* 0x000000204e197220 */ /* 0x040fe20000400000 */
[C---:B------:R-:W-:Y:S01]  /*ac20*/  FFMA R3, R81.reuse, R92, R3 ;  /* 0x0000005c51037223 */ /* 0x040fe20000000003 */
[C---:B------:R-:W-:Y:S01]  /*ac30*/  FMUL R6, R78.reuse, R19 ;  /* 0x000000134e067220 */ /* 0x040fe20000400000 */
[--C-:B------:R-:W-:Y:S02]  /*ac40*/  HADD2.F32 R96, -RZ, R152.reuse.H0_H0 ;  /* 0x20000098ff607230 */ /* 0x100fe40000004100 */
[C---:B------:R-:W-:Y:S01]  /*ac50*/  FMUL R11, R78.reuse, R22 ;  /* 0x000000164e0b7220 */ /* 0x040fe20000400000 */
[----:B------:R-:W-:Y:S02]  /*ac60*/  HADD2.F32 R99, -RZ, R152.H1_H1 ;  /* 0x30000098ff637230 */ /* 0x000fe40000004100 */
[C---:B------:R-:W-:Y:S01]  /*ac70*/  FFMA R6, R81.reuse, R95, R6 ;  /* 0x0000005f51067223 */ /* 0x040fe20000000006 */
[C---:B------:R-:W-:Y:S01]  /*ac80*/  FFMA R7, R81.reuse, R94, R7 ;  /* 0x0000005e51077223 */ /* 0x040fe20000000007 */
[C---:B------:R-:W-:Y:S01]  /*ac90*/  FFMA R10, R81.reuse, R97, R10 ;  /* 0x00000061510a7223 */ /* 0x040fe2000000000a */
[C---:B------:R-:W-:Y:S01]  /*aca0*/  FFMA R11, R81.reuse, R96, R11 ;  /* 0x00000060510b7223 */ /* 0x040fe2000000000b */
[----:B------:R-:W-:Y:S01]  /*acb0*/  FMUL R22, R78, R29 ;  /* 0x0000001d4e167220 */ /* 0x000fe20000400000 */
[----:B------:R-:W-:Y:S01]  /*acc0*/  F2FP.SATFINITE.E5M2.F32.PACK_AB_MERGE_C R3, R6, R3, RZ ;  /* 0x000000030603723e */ /* 0x000fe200048060ff */
[C---:B------:R-:W-:Y:S01]  /*acd0*/  FMUL R29, R78.reuse, R36 ;  /* 0x000000244e1d7220 */ /* 0x040fe20000400000 */
        /* <DEDUP_REMOVED lines=11> */
[----:B------:R-:W-:Y:S01]  /*ad90*/  FMUL R20, R78, R27 ;  /* 0x0000001b4e147220 */ /* 0x000fe20000400000 */
[--C-:B------:R-:W-:Y:S01]  /*ada0*/  HADD2.F32 R104, -RZ, R154.reuse.H0_H0 ;  /* 0x2000009aff687230 */ /* 0x100fe20000004100 */
[----:B------:R-:W-:Y:S01]  /*adb0*/  F2FP.SATFINITE.E5M2.F32.PACK_AB_MERGE_C R16, R10, R7, R16 ;  /* 0x000000070a10723e */ /* 0x000fe20004806010 */
[----:B------:R-:W-:Y:S02]  /*adc0*/  HADD2.F32 R107, -RZ, R154.H1_H1 ;  /* 0x3000009aff6b7230 */ /* 0x000fe40000004100 */
        /* <DEDUP_REMOVED lines=28> */
[----:B------:R-:W-:Y:S01]  /*af90*/  F2FP.F16.E5M2.UNPACK_B R159, R159.H1 ;  /* 0x0000009fff9f723e */ /* 0x000fe200030004ff */
[----:B------:R-:W-:Y:S01]  /*afa0*/  FMUL R38, R78, R45 ;  /* 0x0000002d4e267220 */ /* 0x000fe20000400000 */
[----:B------:R-:W-:Y:S01]  /*afb0*/  F2FP.SATFINITE.E5M2.F32.PACK_AB_MERGE_C R19, R28, R27, RZ ;  /* 0x0000001b1c13723e */ /* 0x000fe200048060ff */
[----:B------:R-:W-:Y:S01]  /*afc0*/  FFMA R31, R81, R112, R31 ;  /* 0x00000070511f7223 */ /* 0x000fe2000000001f */
[C---:B------:R-:W-:Y:S01]  /*afd0*/  FMUL R45, R78.reuse, R52 ;  /* 0x000000344e2d7220 */ /* 0x040fe20000400000 */
[C---:B------:R-:W-:Y:S01]  /*afe0*/  FMUL R52, R78.reuse, R59 ;  /* 0x0000003b4e347220 */ /* 0x040fe20000400000 */
[----:B------:R-:W-:Y:S01]  /*aff0*/  F2FP.F16.E5M2.UNPACK_B R160, R160.H1 ;  /* 0x000000a0ffa0723e */ /* 0x000fe200030004ff */
[C---:B------:R-:W-:Y:S01]  /*b000*/  FMUL R59, R78.reuse, R66 ;  /* 0x000000424e3b7220 */ /* 0x040fe20000400000 */
[----:B------:R-:W-:Y:S01]  /*b010*/  F2FP.SATFINITE.E5M2.F32.PACK_AB_MERGE_C R66, R13, R12, R14 ;  /* 0x0000000c0d42723e */ /* 0x000fe2000480600e */
        /* <DEDUP_REMOVED lines=11> */
[C---:B------:R-:W-:Y:S01]  /*b0d0*/  FFMA R35, R81.reuse, R116, R35 ;  /* 0x0000007451237223 */ /* 0x040fe20000000023 */
[C---:B------:R-:W-:Y:S01]  /*b0e0*/  FMUL R36, R78.reuse, R43 ;  /* 0x0000002b4e247220 */ /* 0x040fe20000400000 */
[--C-:B------:R-:W-:Y:S02]  /*b0f0*/  HADD2.F32 R120, -RZ, R158.reuse.H0_H0 ;  /* 0x2000009eff787230 */ /* 0x100fe40000004100 */
[C---:B------:R-:W-:Y:S01]  /*b100*/  FMUL R39, R78.reuse, R46 ;  /* 0x0000002e4e277220 */ /* 0x040fe20000400000 */
[----:B------:R-:W-:Y:S02]  /*b110*/  HADD2.F32 R123, -RZ, R158.H1_H1 ;  /* 0x3000009eff7b7230 */ /* 0x000fe40000004100 */
        /* <DEDUP_REMOVED lines=11> */
[C---:B------:R-:W-:Y:S01]  /*b1d0*/  FFMA R42, R81.reuse, R125, R42 ;  /* 0x0000007d512a7223 */ /* 0x040fe2000000002a */
[C---:B------:R-:W-:Y:S01]  /*b1e0*/  FMUL R46, R78.reuse, R53 ;  /* 0x000000354e2e7220 */ /* 0x040fe20000400000 */
[--C-:B------:R-:W-:Y:S02]  /*b1f0*/  HADD2.F32 R128, -RZ, R160.reuse.H0_H0 ;  /* 0x200000a0ff807230 */ /* 0x100fe40000004100 */
[C---:B------:R-:W-:Y:S01]  /*b200*/  FMUL R50, R78.reuse, R57 ;  /* 0x000000394e327220 */ /* 0x040fe20000400000 */
[C---:B------:R-:W-:Y:S01]  /*b210*/  FMUL R51, R78.reuse, R58 ;  /* 0x0000003a4e337220 */ /* 0x040fe20000400000 */
[C---:B------:R-:W-:Y:S01]  /*b220*/  FMUL R53, R78.reuse, R60 ;  /* 0x0000003c4e357220 */ /* 0x040fe20000400000 */
[C---:B------:R-:W-:Y:S01]  /*b230*/  FFMA R43, R81.reuse, R124, R43 ;  /* 0x0000007c512b7223 */ /* 0x040fe2000000002b */
[----:B------:R-:W-:Y:S02]  /*b240*/  HADD2.F32 R131, -RZ, R160.H1_H1 ;  /* 0x300000a0ff837230 */ /* 0x000fe40000004100 */
[C---:B------:R-:W-:Y:S01]  /*b250*/  FMUL R47, R78.reuse, R54 ;  /* 0x000000364e2f7220 */ /* 0x040fe20000400000 */
[C---:B------:R-:W-:Y:S01]  /*b260*/  FMUL R57, R78.reuse, R64 ;  /* 0x000000404e397220 */ /* 0x040fe20000400000 */
[C---:B------:R-:W-:Y:S01]  /*b270*/  FMUL R58, R78.reuse, R65 ;  /* 0x000000414e3a7220 */ /* 0x040fe20000400000 */
[C---:B------:R-:W-:Y:S01]  /*b280*/  FMUL R60, R78.reuse, R67 ;  /* 0x000000434e3c7220 */ /* 0x040fe20000400000 */
[----:B------:R-:W-:Y:S01]  /*b290*/  FFMA R44, R81, R127, R44 ;  /* 0x0000007f512c7223 */ /* 0x000fe2000000002c */
[C---:B------:R-:W-:Y:S01]  /*b2a0*/  FMUL R48, R78.reuse, R55 ;  /* 0x000000374e307220 */ /* 0x040fe20000400000 */
[----:B------:R-:W-:Y:S01]  /*b2b0*/  F2FP.SATFINITE.E5M2.F32.PACK_AB_MERGE_C R64, R5, R4, R86 ;  /* 0x000000040540723e */ /* 0x000fe20004806056 */
[----:B------:R-:W-:Y:S01]  /*b2c0*/  FFMA R45, R81, R126, R45 ;  /* 0x0000007e512d7223 */ /* 0x000fe2000000002d */
[----:B------:R-:W-:Y:S01]  /*b2d0*/  F2FP.SATFINITE.E5M2.F32.PACK_AB_MERGE_C R65, R9, R8, R138 ;  /* 0x000000080941723e */ /* 0x000fe2000480608a */
[----:B------:R-:W-:Y:S01]  /*b2e0*/  FMUL R49, R78, R56 ;  /* 0x000000384e317220 */ /* 0x000fe20000400000 */
[----:B------:R-:W-:Y:S01]  /*b2f0*/  F2FP.SATFINITE.E5M2.F32.PACK_AB_MERGE_C R67, R2, R0, R3 ;  /* 0x000000000243723e */ /* 0x000fe20004806003 */
[C---:B------:R-:W-:Y:S01]  /*b300*/  FFMA R46, R81.reuse, R129, R46 ;  /* 0x00000081512e7223 */ /* 0x040fe2000000002e */
[----:B------:R-:W-:Y:S01]  /*b310*/  F2FP.F16.E5M2.UNPACK_B R162, R162.H1 ;  /* 0x000000a2ffa2723e */ /* 0x000fe200030004ff */
[--C-:B------:R-:W-:Y:S02]  /*b320*/  HADD2.F32 R132, -RZ, R161.reuse.H0_H0 ;  /* 0x200000a1ff847230 */ /* 0x100fe40000004100 */
[C---:B------:R-:W-:Y:S01]  /*b330*/  FFMA R47, R81.reuse, R128, R47 ;  /* 0x00000080512f7223 */ /* 0x040fe2000000002f */
[----:B------:R1:W-:Y:S01]  /*b340*/  STS.128 [R172+UR49+0xa200], R64 ;  /* 0x00a20040ac007988 */ /* 0x0003e20008000c31 */
[----:B------:R-:W-:Y:S02]  /*b350*/  HADD2.F32 R135, -RZ, R161.H1_H1 ;  /* 0x300000a1ff877230 */ /* 0x000fe40000004100 */
[C---:B------:R-:W-:Y:S01]  /*b360*/  FFMA R48, R81.reuse, R131, R48 ;  /* 0x0000008351307223 */ /* 0x040fe20000000030 */
[C---:B------:R-:W-:Y:S01]  /*b370*/  FFMA R49, R81.reuse, R130, R49 ;  /* 0x0000008251317223 */ /* 0x040fe20000000031 */
[----:B------:R-:W-:Y:S01]  /*b380*/  F2FP.F16.E5M2.UNPACK_B R163, R163.H1 ;  /* 0x000000a3ffa3723e */ /* 0x000fe200030004ff */
[C---:B------:R-:W-:Y:S01]  /*b390*/  FFMA R50, R81.reuse, R133, R50 ;  /* 0x0000008551327223 */ /* 0x040fe20000000032 */
[----:B------:R-:W-:Y:S01]  /*b3a0*/  FMUL R54, R78, R61 ;  /* 0x0000003d4e367220 */ /* 0x000fe20000400000 */
[--C-:B------:R-:W-:Y:S01]  /*b3b0*/  HADD2.F32 R136, -RZ, R162.reuse.H0_H0 ;  /* 0x200000a2ff887230 */ /* 0x100fe20000004100 */
[----:B------:R1:W-:Y:S01]  /*b3c0*/  STS.128 [R193+0xa010], R16 ;  /* 0x00a01010c1007388 */ /* 0x0003e20000000c00 */
[----:B------:R-:W-:Y:S01]  /*b3d0*/  F2FP.SATFINITE.E5M2.F32.PACK_AB_MERGE_C R35, R36, R35, RZ ;  /* 0x000000232423723e */ /* 0x000fe200048060ff */
[C---:B------:R-:W-:Y:S01]  /*b3e0*/  FFMA R51, R81.reuse, R132, R51 ;  /* 0x0000008451337223 */ /* 0x040fe20000000033 */
[----:B------:R-:W-:Y:S01]  /*b3f0*/  F2FP.SATFINITE.E5M2.F32.PACK_AB_MERGE_C R39, R40, R39, RZ ;  /* 0x000000272827723e */ /* 0x000fe200048060ff */
[----:B------:R-:W-:Y:S02]  /*b400*/  HADD2.F32 R139, -RZ, R162.H1_H1 ;  /* 0x300000a2ff8b7230 */ /* 0x000fe40000004100 */
[C---:B------:R-:W-:Y:S01]  /*b410*/  FMUL R55, R78.reuse, R62 ;  /* 0x0000003e4e377220 */ /* 0x040fe20000400000 */
[C---:B------:R-:W-:Y:S01]  /*b420*/  FFMA R52, R81.reuse, R135, R52 ;  /* 0x0000008751347223 */ /* 0x040fe20000000034 */
[----:B------:R-:W-:Y:S01]  /*b430*/  FMUL R56, R78, R63 ;  /* 0x0000003f4e387220 */ /* 0x000fe20000400000 */
[C---:B------:R-:W-:Y:S01]  /*b440*/  FFMA R53, R81.reuse, R134, R53 ;  /* 0x0000008651357223 */ /* 0x040fe20000000035 */
[C---:B------:R-:W-:Y:S01]  /*b450*/  FFMA R54, R81.reuse, R137, R54 ;  /* 0x0000008951367223 */ /* 0x040fe20000000036 */
[--C-:B------:R-:W-:Y:S02]  /*b460*/  HADD2.F32 R84, -RZ, R163.reuse.H0_H0 ;  /* 0x200000a3ff547230 */ /* 0x100fe40000004100 */
[C---:B------:R-:W-:Y:S01]  /*b470*/  FFMA R55, R81.reuse, R136, R55 ;  /* 0x0000008851377223 */ /* 0x040fe20000000037 */
[----:B------:R-:W-:Y:S02]  /*b480*/  HADD2.F32 R85, -RZ, R163.H1_H1 ;  /* 0x300000a3ff557230 */ /* 0x000fe40000004100 */
[C---:B------:R-:W-:Y:S01]  /*b490*/  FFMA R56, R81.reuse, R139, R56 ;  /* 0x0000008b51387223 */ /* 0x040fe20000000038 */
[----:B------:R-:W-:Y:S01]  /*b4a0*/  F2FP.SATFINITE.E5M2.F32.PACK_AB_MERGE_C R43, R44, R43, RZ ;  /* 0x0000002b2c2b723e */ /* 0x000fe200048060ff */
[C---:B------:R-:W-:Y:S01]  /*b4b0*/  FFMA R57, R81.reuse, R82, R57 ;  /* 0x0000005251397223 */ /* 0x040fe20000000039 */
[C---:B------:R-:W-:Y:S01]  /*b4c0*/  FFMA R58, R81.reuse, R83, R58 ;  /* 0x00000053513a7223 */ /* 0x040fe2000000003a */
[C---:B------:R-:W-:Y:S01]  /*b4d0*/  FFMA R59, R81.reuse, R84, R59 ;  /* 0x00000054513b7223 */ /* 0x040fe2000000003b */
[----:B------:R-:W-:Y:S01]  /*b4e0*/  F2FP.SATFINITE.E5M2.F32.PACK_AB_MERGE_C R33, R34, R33, R35 ;  /* 0x000000212221723e */ /* 0x000fe20004806023 */
[----:B------:R-:W-:Y:S01]  /*b4f0*/  FFMA R60, R81, R85, R60 ;  /* 0x00000055513c7223 */ /* 0x000fe2000000003c */
[----:B------:R-:W-:Y:S02]  /*b500*/  F2FP.SATFINITE.E5M2.F32.PACK_AB_MERGE_C R32, R30, R29, R32 ;  /* 0x0000001d1e20723e */ /* 0x000fe40004806020 */
        /* <DEDUP_REMOVED lines=11> */
[----:B------:R-:W-:Y:S03]  /*b5c0*/  IADD3 R76, PT, PT, R76, 0x1, RZ ;  /* 0x000000014c4c7810 */ /* 0x000fe60007ffe0ff */
        /* <DEDUP_REMOVED lines=18> */
.L_x_143:
[----:B------:R-:W-:Y:S05]  /*b6f0*/  BSYNC.RECONVERGENT B0 ;  /* 0x0000000000007941 */ /* 0x000fea0003800200 */
.L_x_142:
[----:B------:R-:W-:Y:S01]  /*b700*/  BAR.SYNC.DEFER_BLOCKING 0x1, 0x80 ;  /* 0x0042000000007b1d */ /* 0x000fe20000010000 */
[----:B------:R-:W-:Y:S01]  /*b710*/  ISETP.NE.AND P2, PT, R190, RZ, PT ;  /* 0x000000ffbe00720c */ /* 0x000fe20003f45270 */
[----:B------:R-:W-:Y:S01]  /*b720*/  IMAD.IADD R20, R75, 0x1, R147 ;  /* 0x000000014b147824 */ /* 0x000fe200078e0293 */
[----:B------:R-:W-:Y:S01]  /*b730*/  ISETP.NE.AND P0, PT, R192, 0x2, PT ;  /* 0x00000002c000780c */ /* 0x000fe20003f05270 */
[----:B------:R-:W-:Y:S01]  /*b740*/  IMAD.IADD R21, R77, 0x1, R170 ;  /* 0x000000014d157824 */ /* 0x000fe200078e02aa */
[----:B------:R-:W-:Y:S02]  /*b750*/  ISETP.NE.AND P1, PT, R76, 0x2, PT ;  /* 0x000000024c00780c */ /* 0x000fe40003f25270 */
[----:B------:R-:W-:Y:S02]  /*b760*/  SEL R3, RZ, 0x1, P0 ;  /* 0x00000001ff037807 */ /* 0x000fe40000000000 */
[----:B------:R-:W-:Y:S02]  /*b770*/  SEL R0, RZ, 0x1, P1 ;  /* 0x00000001ff007807 */ /* 0x000fe40000800000 */
[----:B------:R-:W-:Y:S02]  /*b780*/  LOP3.LUT R182, R182, R3, RZ, 0x3c, !PT ;  /* 0x00000003b6b67212 */ /* 0x000fe400078e3cff */
[----:B------:R-:W-:Y:S02]  /*b790*/  LOP3.LUT R183, R183, R0, RZ, 0x3c, !PT ;  /* 0x00000000b7b77212 */ /* 0x000fe400078e3cff */
[----:B------:R-:W-:Y:S02]  /*b7a0*/  @P2 R2UR UR36, R179 ;  /* 0x00000000b32422ca */ /* 0x000fe400000e0000 */
[----:B------:R-:W-:Y:S02]  /*b7b0*/  SEL R192, R192, RZ, P0 ;  /* 0x000000ffc0c07207 */ /* 0x000fe40000000000 */
[----:B------:R-:W-:Y:S01]  /*b7c0*/  SEL R76, R76, RZ, P1 ;  /* 0x000000ff4c4c7207 */ /* 0x000fe20000800000 */
[----:B------:R-:W-:Y:S10]  /*b7d0*/  @P2 BRA `(.L_x_144) ;  /* 0xffffff9800dc2947 */ /* 0x000ff4000383ffff */
[----:B------:R-:W-:Y:S05]  /*b7e0*/  EXIT ;  /* 0x000000000000794d */ /* 0x000fea0003800000 */
.L_x_24:
[----:B--2---:R2:W4:Y:S02]  /*b7f0*/  SYNCS.PHASECHK.TRANS64.TRYWAIT P0, [R3+URZ+0xf0], R2 ;  /* 0x0000f002030075a7 */ /* 0x00452400080011ff */
[----:B----4-:R-:W-:Y:S05]  /*b800*/  @!P0 NANOSLEEP.SYNCS 0x989680 ;  /* 0x009896800000895d */ /* 0x010fea0003900000 */
[----:B------:R-:W4:Y:S02]  /*b810*/  @!P0 SYNCS.PHASECHK.TRANS64 P0, [R3+URZ+0xf0], R2 ;  /* 0x0000f002030085a7 */ /* 0x000f2400080010ff */
[----:B----4-:R-:W-:Y:S05]  /*b820*/  @!P0 BRA `(.L_x_24) ;  /* 0xfffffffc00f08947 */ /* 0x010fea000383ffff */
[----:B------:R-:W-:Y:S05]  /*b830*/  BRA `(.L_x_145) ;  /* 0xffffff5c00e87947 */ /* 0x000fea000383ffff */
.L_x_27:
[----:B-1----:R-:W-:-:S07]  /*b840*/  MOV R2, UR33 ;  /* 0x0000002100027c02 */ /* 0x002fce0008000f00 */
.L_x_146:
[----:B-1----:R1:W2:Y:S02]  /*b850*/  SYNCS.PHASECHK.TRANS64.TRYWAIT P0, [R2+URZ+0x28], R5 ;  /* 0x00002805020075a7 */ /* 0x0022a400080011ff */
[----:B--2---:R-:W-:Y:S05]  /*b860*/  @!P0 NANOSLEEP.SYNCS 0x989680 ;  /* 0x009896800000895d */ /* 0x004fea0003900000 */
[----:B------:R-:W2:Y:S02]  /*b870*/  @!P0 SYNCS.PHASECHK.TRANS64 P0, [R2+URZ+0x28], R5 ;  /* 0x00002805020085a7 */ /* 0x000ea400080010ff */
[----:B--2---:R-:W-:Y:S05]  /*b880*/  @!P0 BRA `(.L_x_146) ;  /* 0xfffffffc00f08947 */ /* 0x004fea000383ffff */
[----:B------:R-:W-:Y:S05]  /*b890*/  BRA `(.L_x_26) ;  /* 0xffffff60004c7947 */ /* 0x000fea000383ffff */
.L_x_34:
[----:B-1----:R-:W-:-:S07]  /*b8a0*/  MOV R2, UR17 ;  /* 0x0000001100027c02 */ /* 0x002fce0008000f00 */
.L_x_147:
[----:B-1----:R1:W2:Y:S02]  /*b8b0*/  SYNCS.PHASECHK.TRANS64.TRYWAIT P0, [R2+URZ+0x28], R5 ;  /* 0x00002805020075a7 */ /* 0x0022a400080011ff */
[----:B--2---:R-:W-:Y:S05]  /*b8c0*/  @!P0 NANOSLEEP.SYNCS 0x989680 ;  /* 0x009896800000895d */ /* 0x004fea0003900000 */
[----:B------:R-:W2:Y:S02]  /*b8d0*/  @!P0 SYNCS.PHASECHK.TRANS64 P0, [R2+URZ+0x28], R5 ;  /* 0x00002805020085a7 */ /* 0x000ea400080010ff */
[----:B--2---:R-:W-:Y:S05]  /*b8e0*/  @!P0 BRA `(.L_x_147) ;  /* 0xfffffffc00f08947 */ /* 0x004fea000383ffff */
[----:B------:R-:W-:Y:S05]  /*b8f0*/  BRA `(.L_x_33) ;  /* 0xffffff6400047947 */ /* 0x000fea000383ffff */
.L_x_39:
[----:B-1----:R1:W2:Y:S02]  /*b900*/  SYNCS.PHASECHK.TRANS64.TRYWAIT P0, [R2+URZ+0xa0], R3 ;  /* 0x0000a003020075a7 */ /* 0x0022a400080011ff */
[----:B--2---:R-:W-:Y:S05]  /*b910*/  @!P0 NANOSLEEP.SYNCS 0x989680 ;  /* 0x009896800000895d */ /* 0x004fea0003900000 */
[----:B------:R-:W2:Y:S02]  /*b920*/  @!P0 SYNCS.PHASECHK.TRANS64 P0, [R2+URZ+0xa0], R3 ;  /* 0x0000a003020085a7 */ /* 0x000ea400080010ff */
[----:B--2---:R-:W-:Y:S05]  /*b930*/  @!P0 BRA `(.L_x_39) ;  /* 0xfffffffc00f08947 */ /* 0x004fea000383ffff */
[----:B------:R-:W-:Y:S05]  /*b940*/  BRA `(.L_x_148) ;  /* 0xffffff6400a47947 */ /* 0x000fea000383ffff */
.L_x_43:
[----:B---3--:R-:W-:-:S07]  /*b950*/  MOV R0, UR4 ;  /* 0x0000000400007c02 */ /* 0x008fce0008000f00 */
.L_x_149:
[----:B-1----:R1:W2:Y:S02]  /*b960*/  SYNCS.PHASECHK.TRANS64.TRYWAIT P0, [R0+URZ], R3 ;  /* 0x00000003000075a7 */ /* 0x0022a400080011ff */
[----:B--2---:R-:W-:Y:S05]  /*b970*/  @!P0 NANOSLEEP.SYNCS 0x989680 ;  /* 0x009896800000895d */ /* 0x004fea0003900000 */
[----:B------:R-:W2:Y:S02]  /*b980*/  @!P0 SYNCS.PHASECHK.TRANS64 P0, [R0+URZ], R3 ;  /* 0x00000003000085a7 */ /* 0x000ea400080010ff */
[----:B--2---:R-:W-:Y:S05]  /*b990*/  @!P0 BRA `(.L_x_149) ;  /* 0xfffffffc00f08947 */ /* 0x004fea000383ffff */
[----:B------:R-:W-:Y:S05]  /*b9a0*/  BRA `(.L_x_150) ;  /* 0xffffff6c00147947 */ /* 0x000fea000383ffff */
.L_x_44:
[----:B---3--:R-:W-:-:S07]  /*b9b0*/  MOV R0, UR4 ;  /* 0x0000000400007c02 */ /* 0x008fce0008000f00 */
.L_x_151:
[----:B-1----:R1:W2:Y:S02]  /*b9c0*/  SYNCS.PHASECHK.TRANS64.TRYWAIT P0, [R0+URZ], R3 ;  /* 0x00000003000075a7 */ /* 0x0022a400080011ff */
[----:B--2---:R-:W-:Y:S05]  /*b9d0*/  @!P0 NANOSLEEP.SYNCS 0x989680 ;  /* 0x009896800000895d */ /* 0x004fea0003900000 */
[----:B------:R-:W2:Y:S02]  /*b9e0*/  @!P0 SYNCS.PHASECHK.TRANS64 P0, [R0+URZ], R3 ;  /* 0x00000003000085a7 */ /* 0x000ea400080010ff */
[----:B--2---:R-:W-:Y:S05]  /*b9f0*/  @!P0 BRA `(.L_x_151) ;  /* 0xfffffffc00f08947 */ /* 0x004fea000383ffff */
[----:B------:R-:W-:Y:S05]  /*ba00*/  BRA `(.L_x_152) ;  /* 0xffffff6c00207947 */ /* 0x000fea000383ffff */
.L_x_45:
[----:B---3--:R-:W-:-:S07]  /*ba10*/  MOV R0, UR4 ;  /* 0x0000000400007c02 */ /* 0x008fce0008000f00 */
.L_x_153:
[----:B-1----:R1:W2:Y:S02]  /*ba20*/  SYNCS.PHASECHK.TRANS64.TRYWAIT P0, [R0+URZ], R3 ;  /* 0x00000003000075a7 */ /* 0x0022a400080011ff */
[----:B--2---:R-:W-:Y:S05]  /*ba30*/  @!P0 NANOSLEEP.SYNCS 0x989680 ;  /* 0x009896800000895d */ /* 0x004fea0003900000 */
[----:B------:R-:W2:Y:S02]  /*ba40*/  @!P0 SYNCS.PHASECHK.TRANS64 P0, [R0+URZ], R3 ;  /* 0x00000003000085a7 */ /* 0x000ea400080010ff */
[----:B--2---:R-:W-:Y:S05]  /*ba50*/  @!P0 BRA `(.L_x_153) ;  /* 0xfffffffc00f08947 */ /* 0x004fea000383ffff */
[----:B------:R-:W-:Y:S05]  /*ba60*/  BRA `(.L_x_154) ;  /* 0xffffff6c002c7947 */ /* 0x000fea000383ffff */
.L_x_46:
[----:B---3--:R-:W-:-:S07]  /*ba70*/  MOV R0, UR4 ;  /* 0x0000000400007c02 */ /* 0x008fce0008000f00 */
.L_x_155:
[----:B-1----:R1:W2:Y:S02]  /*ba80*/  SYNCS.PHASECHK.TRANS64.TRYWAIT P0, [R0+URZ], R3 ;  /* 0x00000003000075a7 */ /* 0x0022a400080011ff */
[----:B--2---:R-:W-:Y:S05]  /*ba90*/  @!P0 NANOSLEEP.SYNCS 0x989680 ;  /* 0x009896800000895d */ /* 0x004fea0003900000 */
[----:B------:R-:W2:Y:S02]  /*baa0*/  @!P0 SYNCS.PHASECHK.TRANS64 P0, [R0+URZ], R3 ;  /* 0x00000003000085a7 */ /* 0x000ea400080010ff */
[----:B--2---:R-:W-:Y:S05]  /*bab0*/  @!P0 BRA `(.L_x_155) ;  /* 0xfffffffc00f08947 */ /* 0x004fea000383ffff */
[----:B------:R-:W-:Y:S05]  /*bac0*/  BRA `(.L_x_156) ;  /* 0xffffff6c00387947 */ /* 0x000fea000383ffff */
.L_x_49:
[----:B-1----:R1:W2:Y:S02]  /*bad0*/  SYNCS.PHASECHK.TRANS64.TRYWAIT P0, [R0+URZ+0xe0], R5 ;  /* 0x0000e005000075a7 */ /* 0x0022a400080011ff */
[----:B--2---:R-:W-:Y:S05]  /*bae0*/  @!P0 NANOSLEEP.SYNCS 0x989680 ;  /* 0x009896800000895d */ /* 0x004fea0003900000 */
[----:B------:R-:W2:Y:S02]  /*baf0*/  @!P0 SYNCS.PHASECHK.TRANS64 P0, [R0+URZ+0xe0], R5 ;  /* 0x0000e005000085a7 */ /* 0x000ea400080010ff */
[----:B--2---:R-:W-:Y:S05]  /*bb00*/  @!P0 BRA `(.L_x_49) ;  /* 0xfffffffc00f08947 */ /* 0x004fea000383ffff */
[----:B------:R-:W-:Y:S05]  /*bb10*/  BRA `(.L_x_157) ;  /* 0xffffff6c00987947 */ /* 0x000fea000383ffff */
.L_x_50:
[----:B------:R-:W-:-:S07]  /*bb20*/  MOV R0, UR5 ;  /* 0x0000000500007c02 */ /* 0x000fce0008000f00 */
.L_x_158:
[----:B-1----:R1:W2:Y:S02]  /*bb30*/  SYNCS.PHASECHK.TRANS64.TRYWAIT P0, [R0+URZ+0xb0], R7 ;  /* 0x0000b007000075a7 */ /* 0x0022a400080011ff */
[----:B--2---:R-:W-:Y:S05]  /*bb40*/  @!P0 NANOSLEEP.SYNCS 0x989680 ;  /* 0x009896800000895d */ /* 0x004fea0003900000 */
[----:B------:R-:W2:Y:S02]  /*bb50*/  @!P0 SYNCS.PHASECHK.TRANS64 P0, [R0+URZ+0xb0], R7 ;  /* 0x0000b007000085a7 */ /* 0x000ea400080010ff */
[----:B--2---:R-:W-:Y:S05]  /*bb60*/  @!P0 BRA `(.L_x_158) ;  /* 0xfffffffc00f08947 */ /* 0x004fea000383ffff */
[----:B------:R-:W-:Y:S05]  /*bb70*/  BRA `(.L_x_159) ;  /* 0xffffff6c00a87947 */ /* 0x000fea000383ffff */
.L_x_51:
[----:B-1----:R1:W2:Y:S02]  /*bb80*/  SYNCS.PHASECHK.TRANS64.TRYWAIT P1, [R0+URZ+0xa0], R5 ;  /* 0x0000a005000075a7 */ /* 0x0022a400080211ff */
[----:B--2---:R-:W-:Y:S05]  /*bb90*/  @!P1 NANOSLEEP.SYNCS 0x989680 ;  /* 0x009896800000995d */ /* 0x004fea0003900000 */
[----:B------:R-:W2:Y:S02]  /*bba0*/  @!P1 SYNCS.PHASECHK.TRANS64 P1, [R0+URZ+0xa0], R5 ;  /* 0x0000a005000095a7 */ /* 0x000ea400080210ff */
[----:B--2---:R-:W-:Y:S05]  /*bbb0*/  @!P1 BRA `(.L_x_51) ;  /* 0xfffffffc00f09947 */ /* 0x004fea000383ffff */
[----:B------:R-:W-:Y:S05]  /*bbc0*/  BRA `(.L_x_160) ;  /* 0xffffff6c00d87947 */ /* 0x000fea000383ffff */
.L_x_54:
[----:B------:R-:W-:-:S07]  /*bbd0*/  MOV R0, UR5 ;  /* 0x0000000500007c02 */ /* 0x000fce0008000f00 */
.L_x_161:
[----:B-1----:R1:W2:Y:S02]  /*bbe0*/  SYNCS.PHASECHK.TRANS64.TRYWAIT P0, [R0+URZ+0xb0], R3 ;  /* 0x0000b003000075a7 */ /* 0x0022a400080011ff */
[----:B--2---:R-:W-:Y:S05]  /*bbf0*/  @!P0 NANOSLEEP.SYNCS 0x989680 ;  /* 0x009896800000895d */ /* 0x004fea0003900000 */
[----:B------:R-:W2:Y:S02]  /*bc00*/  @!P0 SYNCS.PHASECHK.TRANS64 P0, [R0+URZ+0xb0], R3 ;  /* 0x0000b003000085a7 */ /* 0x000ea400080010ff */
[----:B--2---:R-:W-:Y:S05]  /*bc10*/  @!P0 BRA `(.L_x_161) ;  /* 0xfffffffc00f08947 */ /* 0x004fea000383ffff */
[----:B------:R-:W-:Y:S05]  /*bc20*/  BRA `(.L_x_53) ;  /* 0xffffff70002c7947 */ /* 0x000fea000383ffff */
.L_x_63:
[----:B-1----:R-:W-:-:S04]  /*bc30*/  MOV R4, UR6 ;  /* 0x0000000600047c02 */ /* 0x002fc80008000f00 */
[----:B------:R1:W2:Y:S03]  /*bc40*/  SYNCS.PHASECHK.TRANS64.TRYWAIT P0, [R4+URZ+0x8], R5 ;  /* 0x00000805040075a7 */ /* 0x0002a600080011ff */
[----:B--2---:R-:W-:Y:S05]  /*bc50*/  @!P0 NANOSLEEP.SYNCS 0x989680 ;  /* 0x009896800000895d */ /* 0x004fea0003900000 */
[----:B------:R-:W2:Y:S02]  /*bc60*/  @!P0 SYNCS.PHASECHK.TRANS64 P0, [R4+URZ+0x8], R5 ;  /* 0x00000805040085a7 */ /* 0x000ea400080010ff */
[----:B--2---:R-:W-:Y:S05]  /*bc70*/  @!P0 BRA `(.L_x_63) ;  /* 0xfffffffc00ec8947 */ /* 0x004fea000383ffff */
[----:B------:R-:W-:Y:S05]  /*bc80*/  BRA `(.L_x_62) ;  /* 0xffffff7000e07947 */ /* 0x000fea000383ffff */
.L_x_65:
[----:B------:R-:W-:Y:S01]  /*bc90*/  BSSY B0, `(.L_x_162) ;  /* 0x0000006000007945 */ /* 0x000fe20003800000 */
[----:B------:R-:W-:-:S07]  /*bca0*/  MOV R15, 0xffffffff ;  /* 0xffffffff000f7802 */ /* 0x000fce0000000f00 */
[----:B-1---5:R-:W-:Y:S05]  /*bcb0*/  WARPSYNC.COLLECTIVE R15, `(.L_x_163) ;  /* 0x000000000f0c7348 */ /* 0x022fea0003c00000 */
[----:B------:R-:W-:Y:S02]  /*bcc0*/  ELECT P6, UR79, PT ;  /* 0x00000000004f782f */ /* 0x000fe400038c0000 */
[----:B------:R-:W-:Y:S01]  /*bcd0*/  MOV R14, UR79 ;  /* 0x0000004f000e7c02 */ /* 0x000fe20008000f00 */
[----:B-1---5:R-:W-:Y:S10]  /*bce0*/  ENDCOLLECTIVE ;  /* 0x000000000000791b */ /* 0x022ff40003800000 */
.L_x_163:
[----:B------:R-:W-:Y:S05]  /*bcf0*/  BSYNC B0 ;  /* 0x0000000000007941 */ /* 0x000fea0003800000 */
.L_x_162:
[----:B------:R-:W-:Y:S05]  /*bd00*/  BRA `(.L_x_164) ;  /* 0xffffff7400107947 */ /* 0x000fea000383ffff */
.L_x_67:
[----:B-1----:R-:W-:-:S04]  /*bd10*/  MOV R2, UR6 ;  /* 0x0000000600027c02 */ /* 0x002fc80008000f00 */
[----:B------:R1:W2:Y:S03]  /*bd20*/  SYNCS.PHASECHK.TRANS64.TRYWAIT P0, [R2+URZ+0x8], R3 ;  /* 0x00000803020075a7 */ /* 0x0002a600080011ff */
[----:B--2---:R-:W-:Y:S05]  /*bd30*/  @!P0 NANOSLEEP.SYNCS 0x989680 ;  /* 0x009896800000895d */ /* 0x004fea0003900000 */
[----:B------:R-:W2:Y:S02]  /*bd40*/  @!P0 SYNCS.PHASECHK.TRANS64 P0, [R2+URZ+0x8], R3 ;  /* 0x00000803020085a7 */ /* 0x000ea400080010ff */
[----:B--2---:R-:W-:Y:S05]  /*bd50*/  @!P0 BRA `(.L_x_67) ;  /* 0xfffffffc00ec8947 */ /* 0x004fea000383ffff */
[----:B------:R-:W-:Y:S05]  /*bd60*/  BRA `(.L_x_66) ;  /* 0xffffff7400147947 */ /* 0x000fea000383ffff */
.L_x_68:
[----:B-1----:R1:W2:Y:S02]  /*bd70*/  SYNCS.PHASECHK.TRANS64.TRYWAIT P0, [R0+URZ+0xa0], R5 ;  /* 0x0000a005000075a7 */ /* 0x0022a400080011ff */
[----:B--2---:R-:W-:Y:S05]  /*bd80*/  @!P0 NANOSLEEP.SYNCS 0x989680 ;  /* 0x009896800000895d */ /* 0x004fea0003900000 */
[----:B------:R-:W2:Y:S02]  /*bd90*/  @!P0 SYNCS.PHASECHK.TRANS64 P0, [R0+URZ+0xa0], R5 ;  /* 0x0000a005000085a7 */ /* 0x000ea400080010ff */
[----:B--2---:R-:W-:Y:S05]  /*bda0*/  @!P0 BRA `(.L_x_68) ;  /* 0xfffffffc00f08947 */ /* 0x004fea000383ffff */
[----:B------:R-:W-:Y:S05]  /*bdb0*/  BRA `(.L_x_165) ;  /* 0xffffff7800007947 */ /* 0x000fea000383ffff */
.L_x_70:
[----:B------:R-:W-:-:S07]  /*bdc0*/  MOV R0, UR9 ;  /* 0x0000000900007c02 */ /* 0x000fce0008000f00 */
.L_x_166:
[----:B-1----:R1:W2:Y:S02]  /*bdd0*/  SYNCS.PHASECHK.TRANS64.TRYWAIT P0, [R0+URZ+0xd0], R5 ;  /* 0x0000d005000075a7 */ /* 0x0022a400080011ff */
[----:B--2---:R-:W-:Y:S05]  /*bde0*/  @!P0 NANOSLEEP.SYNCS 0x989680 ;  /* 0x009896800000895d */ /* 0x004fea0003900000 */
[----:B------:R-:W2:Y:S02]  /*bdf0*/  @!P0 SYNCS.PHASECHK.TRANS64 P0, [R0+URZ+0xd0], R5 ;  /* 0x0000d005000085a7 */ /* 0x000ea400080010ff */
[----:B--2---:R-:W-:Y:S05]  /*be00*/  @!P0 BRA `(.L_x_166) ;  /* 0xfffffffc00f08947 */ /* 0x004fea000383ffff */
[----:B------:R-:W-:Y:S05]  /*be10*/  BRA `(.L_x_167) ;  /* 0xffffff78004c7947 */ /* 0x000fea000383ffff */
.L_x_73:
[----:B------:R-:W-:Y:S07]  /*be20*/  MOV R0, UR8 ;  /* 0x0000000800007c02 */ /* 0x000fee0008000f00 */
.L_x_168:
[----:B-1----:R1:W2:Y:S02]  /*be30*/  SYNCS.PHASECHK.TRANS64.TRYWAIT P0, [R0+URZ], R5 ;  /* 0x00000005000075a7 */ /* 0x0022a400080011ff */
[----:B--2---:R-:W-:Y:S05]  /*be40*/  @!P0 NANOSLEEP.SYNCS 0x989680 ;  /* 0x009896800000895d */ /* 0x004fea0003900000 */
[----:B------:R-:W2:Y:S02]  /*be50*/  @!P0 SYNCS.PHASECHK.TRANS64 P0, [R0+URZ], R5 ;  /* 0x00000005000085a7 */ /* 0x000ea400080010ff */
[----:B--2---:R-:W-:Y:S05]  /*be60*/  @!P0 BRA `(.L_x_168) ;  /* 0xfffffffc00f08947 */ /* 0x004fea000383ffff */
[----:B------:R-:W-:Y:S05]  /*be70*/  BRA `(.L_x_72) ;  /* 0xffffff7800607947 */ /* 0x000fea000383ffff */
.L_x_77:
[----:B-1----:R-:W-:-:S07]  /*be80*/  MOV R0, UR5 ;  /* 0x0000000500007c02 */ /* 0x002fce0008000f00 */
.L_x_169:
[----:B-1----:R1:W2:Y:S02]  /*be90*/  SYNCS.PHASECHK.TRANS64.TRYWAIT P0, [R0+URZ], R3 ;  /* 0x00000003000075a7 */ /* 0x0022a400080011ff */
[----:B--2---:R-:W-:Y:S05]  /*bea0*/  @!P0 NANOSLEEP.SYNCS 0x989680 ;  /* 0x009896800000895d */ /* 0x004fea0003900000 */
[----:B------:R-:W2:Y:S02]  /*beb0*/  @!P0 SYNCS.PHASECHK.TRANS64 P0, [R0+URZ], R3 ;  /* 0x00000003000085a7 */ /* 0x000ea400080010ff */
[----:B--2---:R-:W-:Y:S05]  /*bec0*/  @!P0 BRA `(.L_x_169) ;  /* 0xfffffffc00f08947 */ /* 0x004fea000383ffff */
[----:B------:R-:W-:Y:S05]  /*bed0*/  BRA `(.L_x_170) ;  /* 0xffffff7c00547947 */ /* 0x000fea000383ffff */
.L_x_80:
[----:B------:R-:W-:-:S07]  /*bee0*/  MOV R0, UR7 ;  /* 0x0000000700007c02 */ /* 0x000fce0008000f00 */
.L_x_171:
[----:B-1----:R1:W2:Y:S02]  /*bef0*/  SYNCS.PHASECHK.TRANS64.TRYWAIT P1, [R0+URZ+0x100], R3 ;  /* 0x00010003000075a7 */ /* 0x0022a400080211ff */
[----:B--2---:R-:W-:Y:S05]  /*bf00*/  @!P1 NANOSLEEP.SYNCS 0x989680 ;  /* 0x009896800000995d */ /* 0x004fea0003900000 */
[----:B------:R-:W2:Y:S02]  /*bf10*/  @!P1 SYNCS.PHASECHK.TRANS64 P1, [R0+URZ+0x100], R3 ;  /* 0x00010003000095a7 */ /* 0x000ea400080210ff */
[----:B--2---:R-:W-:Y:S05]  /*bf20*/  @!P1 BRA `(.L_x_171) ;  /* 0xfffffffc00f09947 */ /* 0x004fea000383ffff */
[----:B------:R-:W-:Y:S05]  /*bf30*/  BRA `(.L_x_172) ;  /* 0xffffff7c00a07947 */ /* 0x000fea000383ffff */
.L_x_85:
[----:B--2---:R2:W4:Y:S02]  /*bf40*/  SYNCS.PHASECHK.TRANS64.TRYWAIT P0, [R0+URZ+0xa0], R3 ;  /* 0x0000a003000075a7 */ /* 0x00452400080011ff */
[----:B----4-:R-:W-:Y:S05]  /*bf50*/  @!P0 NANOSLEEP.SYNCS 0x989680 ;  /* 0x009896800000895d */ /* 0x010fea0003900000 */
[----:B------:R-:W4:Y:S02]  /*bf60*/  @!P0 SYNCS.PHASECHK.TRANS64 P0, [R0+URZ+0xa0], R3 ;  /* 0x0000a003000085a7 */ /* 0x000f2400080010ff */
[----:B----4-:R-:W-:Y:S05]  /*bf70*/  @!P0 BRA `(.L_x_85) ;  /* 0xfffffffc00f08947 */ /* 0x010fea000383ffff */
[----:B------:R-:W-:Y:S05]  /*bf80*/  BRA `(.L_x_173) ;  /* 0xffffff8000b47947 */ /* 0x000fea000383ffff */
.L_x_88:
[----:B------:R-:W-:Y:S07]  /*bf90*/  MOV R0, UR7 ;  /* 0x0000000700007c02 */ /* 0x000fee0008000f00 */
.L_x_174:
[----:B--2---:R2:W4:Y:S02]  /*bfa0*/  SYNCS.PHASECHK.TRANS64.TRYWAIT P0, [R0+URZ+0x98], R3 ;  /* 0x00009803000075a7 */ /* 0x00452400080011ff */
[----:B----4-:R-:W-:Y:S05]  /*bfb0*/  @!P0 NANOSLEEP.SYNCS 0x989680 ;  /* 0x009896800000895d */ /* 0x010fea0003900000 */
[----:B------:R-:W4:Y:S02]  /*bfc0*/  @!P0 SYNCS.PHASECHK.TRANS64 P0, [R0+URZ+0x98], R3 ;  /* 0x00009803000085a7 */ /* 0x000f2400080010ff */
[----:B----4-:R-:W-:Y:S05]  /*bfd0*/  @!P0 BRA `(.L_x_174) ;  /* 0xfffffffc00f08947 */ /* 0x010fea000383ffff */
[----:B------:R-:W-:Y:S05]  /*bfe0*/  BRA `(.L_x_87) ;  /* 0xffffff8400947947 */ /* 0x000fea000383ffff */
.L_x_91:
[----:B------:R-:W-:Y:S07]  /*bff0*/  MOV R3, UR7 ;  /* 0x0000000700037c02 */ /* 0x000fee0008000f00 */
.L_x_175:
[----:B-1----:R1:W2:Y:S02]  /*c000*/  SYNCS.PHASECHK.TRANS64.TRYWAIT P0, [R3+URZ+0x70], R12 ;  /* 0x0000700c030075a7 */ /* 0x0022a400080011ff */
[----:B--2---:R-:W-:Y:S05]  /*c010*/  @!P0 NANOSLEEP.SYNCS 0x989680 ;  /* 0x009896800000895d */ /* 0x004fea0003900000 */
[----:B------:R-:W2:Y:S02]  /*c020*/  @!P0 SYNCS.PHASECHK.TRANS64 P0, [R3+URZ+0x70], R12 ;  /* 0x0000700c030085a7 */ /* 0x000ea400080010ff */
[----:B--2---:R-:W-:Y:S05]  /*c030*/  @!P0 BRA `(.L_x_175) ;  /* 0xfffffffc00f08947 */ /* 0x004fea000383ffff */
[----:B------:R-:W-:Y:S05]  /*c040*/  BRA `(.L_x_176) ;  /* 0xffffff88000c7947 */ /* 0x000fea000383ffff */
.L_x_92:
[----:B-1----:R-:W-:Y:S07]  /*c050*/  MOV R3, UR7 ;  /* 0x0000000700037c02 */ /* 0x002fee0008000f00 */
.L_x_177:
[----:B-1----:R1:W2:Y:S02]  /*c060*/  SYNCS.PHASECHK.TRANS64.TRYWAIT P0, [R3+URZ+0x78], R12 ;  /* 0x0000780c030075a7 */ /* 0x0022a400080011ff */
[----:B--2---:R-:W-:Y:S05]  /*c070*/  @!P0 NANOSLEEP.SYNCS 0x989680 ;  /* 0x009896800000895d */ /* 0x004fea0003900000 */
[----:B------:R-:W2:Y:S02]  /*c080*/  @!P0 SYNCS.PHASECHK.TRANS64 P0, [R3+URZ+0x78], R12 ;  /* 0x0000780c030085a7 */ /* 0x000ea400080010ff */
[----:B--2---:R-:W-:Y:S05]  /*c090*/  @!P0 BRA `(.L_x_177) ;  /* 0xfffffffc00f08947 */ /* 0x004fea000383ffff */
[----:B------:R-:W-:Y:S05]  /*c0a0*/  BRA `(.L_x_178) ;  /* 0xffffff8800487947 */ /* 0x000fea000383ffff */
.L_x_93:
[----:B-1----:R-:W-:Y:S07]  /*c0b0*/  MOV R3, UR7 ;  /* 0x0000000700037c02 */ /* 0x002fee0008000f00 */
.L_x_179:
[----:B-1----:R1:W2:Y:S02]  /*c0c0*/  SYNCS.PHASECHK.TRANS64.TRYWAIT P0, [R3+URZ+0x80], R12 ;  /* 0x0000800c030075a7 */ /* 0x0022a400080011ff */
[----:B--2---:R-:W-:Y:S05]  /*c0d0*/  @!P0 NANOSLEEP.SYNCS 0x989680 ;  /* 0x009896800000895d */ /* 0x004fea0003900000 */
[----:B------:R-:W2:Y:S02]  /*c0e0*/  @!P0 SYNCS.PHASECHK.TRANS64 P0, [R3+URZ+0x80], R12 ;  /* 0x0000800c030085a7 */ /* 0x000ea400080010ff */
[----:B--2---:R-:W-:Y:S05]  /*c0f0*/  @!P0 BRA `(.L_x_179) ;  /* 0xfffffffc00f08947 */ /* 0x004fea000383ffff */
[----:B------:R-:W-:Y:S05]  /*c100*/  BRA `(.L_x_180) ;  /* 0xffffff8800907947 */ /* 0x000fea000383ffff */
.L_x_94:
[----:B------:R-:W-:Y:S07]  /*c110*/  MOV R3, UR7 ;  /* 0x0000000700037c02 */ /* 0x000fee0008000f00 */
.L_x_181:
[----:B-1----:R1:W2:Y:S02]  /*c120*/  SYNCS.PHASECHK.TRANS64.TRYWAIT P0, [R3+URZ+0x88], R12 ;  /* 0x0000880c030075a7 */ /* 0x0022a400080011ff */
[----:B--2---:R-:W-:Y:S05]  /*c130*/  @!P0 NANOSLEEP.SYNCS 0x989680 ;  /* 0x009896800000895d */ /* 0x004fea0003900000 */
[----:B------:R-:W2:Y:S02]  /*c140*/  @!P0 SYNCS.PHASECHK.TRANS64 P0, [R3+URZ+0x88], R12 ;  /* 0x0000880c030085a7 */ /* 0x000ea400080010ff */
[----:B--2---:R-:W-:Y:S05]  /*c150*/  @!P0 BRA `(.L_x_181) ;  /* 0xfffffffc00f08947 */ /* 0x004fea000383ffff */
[----:B------:R-:W-:Y:S05]  /*c160*/  BRA `(.L_x_182) ;  /* 0xffffff8c00187947 */ /* 0x000fea000383ffff */
.L_x_96:
[----:B------:R-:W-:-:S07]  /*c170*/  MOV R0, UR7 ;  /* 0x0000000700007c02 */ /* 0x000fce0008000f00 */
.L_x_183:
[----:B-1----:R1:W4:Y:S02]  /*c180*/  SYNCS.PHASECHK.TRANS64.TRYWAIT P0, [R0+URZ+0x70], R3 ;  /* 0x00007003000075a7 */ /* 0x00232400080011ff */
[----:B----4-:R-:W-:Y:S05]  /*c190*/  @!P0 NANOSLEEP.SYNCS 0x989680 ;  /* 0x009896800000895d */ /* 0x010fea0003900000 */
[----:B------:R-:W4:Y:S02]  /*c1a0*/  @!P0 SYNCS.PHASECHK.TRANS64 P0, [R0+URZ+0x70], R3 ;  /* 0x00007003000085a7 */ /* 0x000f2400080010ff */
[----:B----4-:R-:W-:Y:S05]  /*c1b0*/  @!P0 BRA `(.L_x_183) ;  /* 0xfffffffc00f08947 */ /* 0x010fea000383ffff */
[----:B------:R-:W-:Y:S05]  /*c1c0*/  BRA `(.L_x_184) ;  /* 0xffffff8c00887947 */ /* 0x000fea000383ffff */
.L_x_97:
[----:B-1----:R-:W-:-:S07]  /*c1d0*/  MOV R0, UR7 ;  /* 0x0000000700007c02 */ /* 0x002fce0008000f00 */
.L_x_185:
[----:B-1----:R1:W4:Y:S02]  /*c1e0*/  SYNCS.PHASECHK.TRANS64.TRYWAIT P0, [R0+URZ+0x78], R3 ;  /* 0x00007803000075a7 */ /* 0x00232400080011ff */
[----:B----4-:R-:W-:Y:S05]  /*c1f0*/  @!P0 NANOSLEEP.SYNCS 0x989680 ;  /* 0x009896800000895d */ /* 0x010fea0003900000 */
[----:B------:R-:W4:Y:S02]  /*c200*/  @!P0 SYNCS.PHASECHK.TRANS64 P0, [R0+URZ+0x78], R3 ;  /* 0x00007803000085a7 */ /* 0x000f2400080010ff */
[----:B----4-:R-:W-:Y:S05]  /*c210*/  @!P0 BRA `(.L_x_185) ;  /* 0xfffffffc00f08947 */ /* 0x010fea000383ffff */
[----:B------:R-:W-:Y:S05]  /*c220*/  BRA `(.L_x_186) ;  /* 0xffffff8c00787947 */ /* 0x000fea000383ffff */
.L_x_98:
[----:B-1----:R-:W-:-:S07]  /*c230*/  MOV R0, UR7 ;  /* 0x0000000700007c02 */ /* 0x002fce0008000f00 */
.L_x_187:
[----:B-1----:R1:W4:Y:S02]  /*c240*/  SYNCS.PHASECHK.TRANS64.TRYWAIT P0, [R0+URZ+0x80], R3 ;  /* 0x00008003000075a7 */ /* 0x00232400080011ff */
[----:B----4-:R-:W-:Y:S05]  /*c250*/  @!P0 NANOSLEEP.SYNCS 0x989680 ;  /* 0x009896800000895d */ /* 0x010fea0003900000 */
[----:B------:R-:W4:Y:S02]  /*c260*/  @!P0 SYNCS.PHASECHK.TRANS64 P0, [R0+URZ+0x80], R3 ;  /* 0x00008003000085a7 */ /* 0x000f2400080010ff */
[----:B----4-:R-:W-:Y:S05]  /*c270*/  @!P0 BRA `(.L_x_187) ;  /* 0xfffffffc00f08947 */ /* 0x010fea000383ffff */
[----:B------:R-:W-:Y:S05]  /*c280*/  BRA `(.L_x_188) ;  /* 0xffffff8c00687947 */ /* 0x000fea000383ffff */
.L_x_100:
[----:B--2---:R2:W3:Y:S02]  /*c290*/  SYNCS.PHASECHK.TRANS64.TRYWAIT P0, [R0+URZ+0xa0], R3 ;  /* 0x0000a003000075a7 */ /* 0x0044e400080011ff */
[----:B---3--:R-:W-:Y:S05]  /*c2a0*/  @!P0 NANOSLEEP.SYNCS 0x989680 ;  /* 0x009896800000895d */ /* 0x008fea0003900000 */
[----:B------:R-:W3:Y:S02]  /*c2b0*/  @!P0 SYNCS.PHASECHK.TRANS64 P0, [R0+URZ+0xa0], R3 ;  /* 0x0000a003000085a7 */ /* 0x000ee400080010ff */
[----:B---3--:R-:W-:Y:S05]  /*c2c0*/  @!P0 BRA `(.L_x_100) ;  /* 0xfffffffc00f08947 */ /* 0x008fea000383ffff */
[----:B------:R-:W-:Y:S05]  /*c2d0*/  BRA `(.L_x_189) ;  /* 0xffffff9000307947 */ /* 0x000fea000383ffff */
.L_x_111:
[----:B-1----:R1:W3:Y:S02]  /*c2e0*/  SYNCS.PHASECHK.TRANS64.TRYWAIT P1, [R3+URZ+0x50], R0 ;  /* 0x00005000030075a7 */ /* 0x0022e400080211ff */
[----:B---3--:R-:W-:Y:S05]  /*c2f0*/  @!P1 NANOSLEEP.SYNCS 0x989680 ;  /* 0x009896800000995d */ /* 0x008fea0003900000 */
[----:B------:R-:W3:Y:S02]  /*c300*/  @!P1 SYNCS.PHASECHK.TRANS64 P1, [R3+URZ+0x50], R0 ;  /* 0x00005000030095a7 */ /* 0x000ee400080210ff */
[----:B---3--:R-:W-:Y:S05]  /*c310*/  @!P1 BRA `(.L_x_111) ;  /* 0xfffffffc00f09947 */ /* 0x008fea000383ffff */
[----:B------:R-:W-:Y:S05]  /*c320*/  BRA `(.L_x_110) ;  /* 0xffffff9c00547947 */ /* 0x000fea000383ffff */
.L_x_113:
[----:B-1----:R1:W4:Y:S02]  /*c330*/  SYNCS.PHASECHK.TRANS64.TRYWAIT P0, [R191+URZ+0xc0], R2 ;  /* 0x0000c002bf0075a7 */ /* 0x00232400080011ff */
[----:B----4-:R-:W-:Y:S05]  /*c340*/  @!P0 NANOSLEEP.SYNCS 0x989680 ;  /* 0x009896800000895d */ /* 0x010fea0003900000 */
[----:B------:R-:W4:Y:S02]  /*c350*/  @!P0 SYNCS.PHASECHK.TRANS64 P0, [R191+URZ+0xc0], R2 ;  /* 0x0000c002bf0085a7 */ /* 0x000f2400080010ff */
[----:B----4-:R-:W-:Y:S05]  /*c360*/  @!P0 BRA `(.L_x_113) ;  /* 0xfffffffc00f08947 */ /* 0x010fea000383ffff */
[----:B------:R-:W-:Y:S05]  /*c370*/  BRA `(.L_x_112) ;  /* 0xffffff9c00b07947 */ /* 0x000fea000383ffff */
.L_x_122:
[----:B--2---:R2:W3:Y:S02]  /*c380*/  SYNCS.PHASECHK.TRANS64.TRYWAIT P0, [R206+URZ+0x50], R3 ;  /* 0x00005003ce0075a7 */ /* 0x0044e400080011ff */
[----:B---3--:R-:W-:Y:S05]  /*c390*/  @!P0 NANOSLEEP.SYNCS 0x989680 ;  /* 0x009896800000895d */ /* 0x008fea0003900000 */
[----:B------:R-:W3:Y:S02]  /*c3a0*/  @!P0 SYNCS.PHASECHK.TRANS64 P0, [R206+URZ+0x50], R3 ;  /* 0x00005003ce0085a7 */ /* 0x000ee400080010ff */
[----:B---3--:R-:W-:Y:S05]  /*c3b0*/  @!P0 BRA `(.L_x_122) ;  /* 0xfffffffc00f08947 */ /* 0x008fea000383ffff */
[----:B------:R-:W-:Y:S05]  /*c3c0*/  BRA `(.L_x_121) ;  /* 0xffffffb000bc7947 */ /* 0x000fea000383ffff */
.L_x_131:
[----:B--2---:R2:W3:Y:S02]  /*c3d0*/  SYNCS.PHASECHK.TRANS64.TRYWAIT P0, [R0+URZ+0x50], R7 ;  /* 0x00005007000075a7 */ /* 0x0044e400080011ff */
[----:B---3--:R-:W-:Y:S05]  /*c3e0*/  @!P0 NANOSLEEP.SYNCS 0x989680 ;  /* 0x009896800000895d */ /* 0x008fea0003900000 */
[----:B------:R-:W3:Y:S02]  /*c3f0*/  @!P0 SYNCS.PHASECHK.TRANS64 P0, [R0+URZ+0x50], R7 ;  /* 0x00005007000085a7 */ /* 0x000ee400080010ff */
[----:B---3--:R-:W-:Y:S05]  /*c400*/  @!P0 BRA `(.L_x_131) ;  /* 0xfffffffc00f08947 */ /* 0x008fea000383ffff */
[----:B------:R-:W-:Y:S05]  /*c410*/  BRA `(.L_x_130) ;  /* 0xffffffc800147947 */ /* 0x000fea000383ffff */
.L_x_140:
[----:B--2---:R2:W3:Y:S02]  /*c420*/  SYNCS.PHASECHK.TRANS64.TRYWAIT P0, [R0+URZ+0x50], R3 ;  /* 0x00005003000075a7 */ /* 0x0044e400080011ff */
[----:B---3--:R-:W-:Y:S05]  /*c430*/  @!P0 NANOSLEEP.SYNCS 0x989680 ;  /* 0x009896800000895d */ /* 0x008fea0003900000 */
[----:B------:R-:W3:Y:S02]  /*c440*/  @!P0 SYNCS.PHASECHK.TRANS64 P0, [R0+URZ+0x50], R3 ;  /* 0x00005003000085a7 */ /* 0x000ee400080010ff */
[----:B---3--:R-:W-:Y:S05]  /*c450*/  @!P0 BRA `(.L_x_140) ;  /* 0xfffffffc00f08947 */ /* 0x008fea000383ffff */
[----:B------:R-:W-:Y:S05]  /*c460*/  BRA `(.L_x_139) ;  /* 0xffffffdc00787947 */ /* 0x000fea000383ffff */
        .weak           $__internal_0_$__cuda_sm10x_tcgen05_guardrail_trap_col_being_dealloced_not_returned_by_alloc
        .type           $__internal_0_$__cuda_sm10x_tcgen05_guardrail_trap_col_being_dealloced_not_returned_by_alloc,@function
        .size           $__internal_0_$__cuda_sm10x_tcgen05_guardrail_trap_col_being_dealloced_not_returned_by_alloc,($__internal_1_$__cuda_sm10x_tcgen05_guardrail_trap_phase_invalid_during_alloc - $__internal_0_$__cuda_sm10x_tcgen05_guardrail_trap_col_being_dealloced_not_returned_by_alloc)
$__internal_0_$__cuda_sm10x_tcgen05_guardrail_trap_col_being_dealloced_not_returned_by_alloc:
[----:B------:R-:W-:Y:S05]  /*c470*/  BPT.TRAP 0x1 ;  /* 0x000000040000795c */ /* 0x000fea0000300000 */
[----:B------:R-:W-:-:S04]  /*c480*/  HFMA2 R3, -RZ, RZ, 0, 0 ;  /* 0x00000000ff037431 */ /* 0x000fc800000001ff */
[----:B------:R-:W-:Y:S05]  /*c490*/  RET.REL.NODEC R2 `(_ZN7cutlass13device_kernelINS_4gemm6kernel13GemmUniversalIN4cute5tupleIJiiiiEEENS1_10collective13CollectiveMmaINS1_35MainloopSm100TmaUmmaWarpSpecializedILi5ELi2ELi2ENS5_IJNS4_1CILi2EEENSA_ILi1EEESC_EEEEENS5_IJNSA_ILi256EEESF_NSA_ILi128EEEEEENS_12float_e5m2_tENS5_IJlSC_lEEESI_SJ_NS4_8TiledMMAINS4_8MMA_AtomIJNS4_10MMA_TraitsINS4_25SM100_MMA_F8F6F4_2x1SM_SSEJSI_SI_fSF_SF_NS4_17integral_constantINS4_4UMMA5MajorELSQ_0EEESR_NSO_INSP_7ScaleInELSS_0EEEST_EEEEEENS4_6LayoutINS5_IJSC_SC_SC_EEENS5_IJNSA_ILi0EEESY_SY_EEEEENS5_IJNS4_10UnderscoreES11_S11_EEEEENS4_18SM100_TMA_2SM_LOADENS4_14ComposedLayoutINS4_7SwizzleILi3ELi4ELi3EEENS4_18smem_ptr_flag_bitsILi8EEENSW_INS5_IJNSA_ILi8EEESG_EEENS5_IJSG_SC_EEEEEEEvNS4_8identityES14_S1E_vS1F_EENS_8epilogue10collective18CollectiveEpilogueINS1H_23Sm100TmaWarpSpecializedILi4ELi2ELi64ELb0ELb0EEEJNS5_IJSG_SF_SG_EEENS5_IJNSW_ISG_SC_EENSW_INSA_ILi64EEESC_EEEEESI_SJ_SI_SJ_NS1H_6fusion15FusionCallbacksIS1L_NS1R_17LinearCombinationISI_fSI_fLNS_15FloatRoundStyleE2EEES1M_S1Q_JEEENS4_5SM1004TMEM4LOAD26SM100_TMEM_LOAD_32dp32b64xENS4_13SM90_TMA_LOADENS15_INS16_ILi2ELi4ELi3EEES19_NSW_INS5_IJS1A_S1O_EEENS5_IJS1O_SC_EEEEEEENS4_39AutoVectorizingCopyWithAssumedAlignmentILi128EEENS4_14SM90_TMA_STOREES26_S28_S28_EEEvvEEEEvNT_6ParamsE) ;  /* 0xffffff3802d87950 */ /* 0x000fea0003c3ffff */
        .weak           $__internal_1_$__cuda_sm10x_tcgen05_guardrail_trap_phase_invalid_during_alloc
        .type           $__internal_1_$__cuda_sm10x_tcgen05_guardrail_trap_phase_invalid_during_alloc,@function
        .size           $__internal_1_$__cuda_sm10x_tcgen05_guardrail_trap_phase_invalid_during_alloc,($__internal_2_$__cuda_sm10x_tcgen05_guardrail_trap_unallocated_columns_being_dealloced - $__internal_1_$__cuda_sm10x_tcgen05_guardrail_trap_phase_invalid_during_alloc)
$__internal_1_$__cuda_sm10x_tcgen05_guardrail_trap_phase_invalid_during_alloc:
[----:B------:R-:W-:Y:S05]  /*c4a0*/  BPT.TRAP 0x1 ;  /* 0x000000040000795c */ /* 0x000fea0000300000 */
[----:B------:R-:W-:-:S04]  /*c4b0*/  MOV R3, 0x0 ;  /* 0x0000000000037802 */ /* 0x000fc80000000f00 */
[----:B------:R-:W-:Y:S05]  /*c4c0*/  RET.REL.NODEC R2 `(_ZN7cutlass13device_kernelINS_4gemm6kernel13GemmUniversalIN4cute5tupleIJiiiiEEENS1_10collective13CollectiveMmaINS1_35MainloopSm100TmaUmmaWarpSpecializedILi5ELi2ELi2ENS5_IJNS4_1CILi2EEENSA_ILi1EEESC_EEEEENS5_IJNSA_ILi256EEESF_NSA_ILi128EEEEEENS_12float_e5m2_tENS5_IJlSC_lEEESI_SJ_NS4_8TiledMMAINS4_8MMA_AtomIJNS4_10MMA_TraitsINS4_25SM100_MMA_F8F6F4_2x1SM_SSEJSI_SI_fSF_SF_NS4_17integral_constantINS4_4UMMA5MajorELSQ_0EEESR_NSO_INSP_7ScaleInELSS_0EEEST_EEEEEENS4_6LayoutINS5_IJSC_SC_SC_EEENS5_IJNSA_ILi0EEESY_SY_EEEEENS5_IJNS4_10UnderscoreES11_S11_EEEEENS4_18SM100_TMA_2SM_LOADENS4_14ComposedLayoutINS4_7SwizzleILi3ELi4ELi3EEENS4_18smem_ptr_flag_bitsILi8EEENSW_INS5_IJNSA_ILi8EEESG_EEENS5_IJSG_SC_EEEEEEEvNS4_8identityES14_S1E_vS1F_EENS_8epilogue10collective18CollectiveEpilogueINS1H_23Sm100TmaWarpSpecializedILi4ELi2ELi64ELb0ELb0EEEJNS5_IJSG_SF_SG_EEENS5_IJNSW_ISG_SC_EENSW_INSA_ILi64EEESC_EEEEESI_SJ_SI_SJ_NS1H_6fusion15FusionCallbacksIS1L_NS1R_17LinearCombinationISI_fSI_fLNS_15FloatRoundStyleE2EEES1M_S1Q_JEEENS4_5SM1004TMEM4LOAD26SM100_TMEM_LOAD_32dp32b64xENS4_13SM90_TMA_LOADENS15_INS16_ILi2ELi4ELi3EEES19_NSW_INS5_IJS1A_S1O_EEENS5_IJS1O_SC_EEEEEEENS4_39AutoVectorizingCopyWithAssumedAlignmentILi128EEENS4_14SM90_TMA_STOREES26_S28_S28_EEEvvEEEEvNT_6ParamsE) ;  /* 0xffffff3802cc7950 */ /* 0x000fea0003c3ffff */
        .weak           $__internal_2_$__cuda_sm10x_tcgen05_guardrail_trap_unallocated_columns_being_dealloced
        .type           $__internal_2_$__cuda_sm10x_tcgen05_guardrail_trap_unallocated_columns_being_dealloced,@function
        .size           $__internal_2_$__cuda_sm10x_tcgen05_guardrail_trap_unallocated_columns_being_dealloced,(.L_x_191 - $__internal_2_$__cuda_sm10x_tcgen05_guardrail_trap_unallocated_columns_being_dealloced)
$__internal_2_$__cuda_sm10x_tcgen05_guardrail_trap_unallocated_columns_being_dealloced:
[----:B------:R-:W-:Y:S05]  /*c4d0*/  BPT.TRAP 0x1 ;  /* 0x000000040000795c */ /* 0x000fea0000300000 */
[----:B------:R-:W-:-:S04]  /*c4e0*/  HFMA2 R3, -RZ, RZ, 0, 0 ;  /* 0x00000000ff037431 */ /* 0x000fc800000001ff */
[----:B------:R-:W-:Y:S05]  /*c4f0*/  RET.REL.NODEC R2 `(_ZN7cutlass13device_kernelINS_4gemm6kernel13GemmUniversalIN4cute5tupleIJiiiiEEENS1_10collective13CollectiveMmaINS1_35MainloopSm100TmaUmmaWarpSpecializedILi5ELi2ELi2ENS5_IJNS4_1CILi2EEENSA_ILi1EEESC_EEEEENS5_IJNSA_ILi256EEESF_NSA_ILi128EEEEEENS_12float_e5m2_tENS5_IJlSC_lEEESI_SJ_NS4_8TiledMMAINS4_8MMA_AtomIJNS4_10MMA_TraitsINS4_25SM100_MMA_F8F6F4_2x1SM_SSEJSI_SI_fSF_SF_NS4_17integral_constantINS4_4UMMA5MajorELSQ_0EEESR_NSO_INSP_7ScaleInELSS_0EEEST_EEEEEENS4_6LayoutINS5_IJSC_SC_SC_EEENS5_IJNSA_ILi0EEESY_SY_EEEEENS5_IJNS4_10UnderscoreES11_S11_EEEEENS4_18SM100_TMA_2SM_LOADENS4_14ComposedLayoutINS4_7SwizzleILi3ELi4ELi3EEENS4_18smem_ptr_flag_bitsILi8EEENSW_INS5_IJNSA_ILi8EEESG_EEENS5_IJSG_SC_EEEEEEEvNS4_8identityES14_S1E_vS1F_EENS_8epilogue10collective18CollectiveEpilogueINS1H_23Sm100TmaWarpSpecializedILi4ELi2ELi64ELb0ELb0EEEJNS5_IJSG_SF_SG_EEENS5_IJNSW_ISG_SC_EENSW_INSA_ILi64EEESC_EEEEESI_SJ_SI_SJ_NS1H_6fusion15FusionCallbacksIS1L_NS1R_17LinearCombinationISI_fSI_fLNS_15FloatRoundStyleE2EEES1M_S1Q_JEEENS4_5SM1004TMEM4LOAD26SM100_TMEM_LOAD_32dp32b64xENS4_13SM90_TMA_LOADENS15_INS16_ILi2ELi4ELi3EEES19_NSW_INS5_IJS1A_S1O_EEENS5_IJS1O_SC_EEEEEEENS4_39AutoVectorizingCopyWithAssumedAlignmentILi128EEENS4_14SM90_TMA_STOREES26_S28_S28_EEEvvEEEEvNT_6ParamsE) ;  /* 0xffffff3802c07950 */ /* 0x000fea0003c3ffff */
.L_x_190:
[----:B------:R-:W-:-:S00]  /*c500*/  BRA `(.L_x_190) ;  /* 0xfffffffc00fc7947 */ /* 0x000fc0000383ffff */
[----:B------:R-:W-:-:S00]  /*c510*/  NOP ;  /* 0x0000000000007918 */ /* 0x000fc00000000000 */
        /* <DEDUP_REMOVED lines=14> */
.L_x_191:


//--------------------- .nv.global.init           --------------------------
	.section	.nv.global.init,"aw",@progbits
.nv.global.init:
	.type		$str$27,@object
	.size		$str$27,($str$28 - $str$27)
$str$27:
        /*0000*/ 	.byte	0x28, 0x61, 0x64, 0x64, 0x72, 0x65, 0x73, 0x73, 0x20, 0x26, 0x20, 0x6d, 0x61, 0x73, 0x6b, 0x29
        /*0010*/ 	.byte	0x20, 0x3d, 0x3d, 0x20, 0x30, 0x00
	.type		$str$28,@object
	.size		$str$28,($str$26 - $str$28)
$str$28:
        /*0016*/ 	.byte	0x2f, 0x74, 0x6d, 0x70, 0x2f, 0x63, 0x75, 0x74, 0x6c, 0x61, 0x73, 0x73, 0x5f, 0x73, 0x77, 0x65
        /*0026*/ 	.byte	0x65, 0x70, 0x5f, 0x73, 0x72, 0x63, 0x2f, 0x69, 0x6e, 0x63, 0x6c, 0x75, 0x64, 0x65, 0x2f, 0x63
        /*0036*/ 	.byte	0x75, 0x74, 0x65, 0x2f, 0x70, 0x6f, 0x69, 0x6e, 0x74, 0x65, 0x72, 0x5f, 0x66, 0x6c, 0x61, 0x67
        /*0046*/ 	.byte	0x67, 0x65, 0x64, 0x2e, 0x68, 0x70, 0x70, 0x00
	.type		$str$26,@object
	.size		$str$26,($str$25 - $str$26)
$str$26:
        /*004e*/ 	.byte	0x2f, 0x74, 0x6d, 0x70, 0x2f, 0x63, 0x75, 0x74, 0x6c, 0x61, 0x73, 0x73, 0x5f, 0x73, 0x77, 0x65
        /*005e*/ 	.byte	0x65, 0x70, 0x5f, 0x73, 0x72, 0x63, 0x2f, 0x69, 0x6e, 0x63, 0x6c, 0x75, 0x64, 0x65, 0x2f, 0x63
        /*006e*/ 	.byte	0x75, 0x74, 0x65, 0x2f, 0x61, 0x74, 0x6f, 0x6d, 0x2f, 0x63, 0x6f, 0x70, 0x79, 0x5f, 0x74, 0x72
        /*007e*/ 	.byte	0x61, 0x69, 0x74, 0x73, 0x5f, 0x73, 0x6d, 0x31, 0x30, 0x30, 0x2e, 0x68, 0x70, 0x70, 0x00
	.type		$str$25,@object
	.size		$str$25,(__unnamed_1 - $str$25)
$str$25:
        /*008d*/ 	.byte	0x28, 0x28, 0x75, 0x69, 0x6e, 0x74, 0x33, 0x32, 0x5f, 0x74, 0x28, 0x74, 0x68, 0x72, 0x65, 0x61
        /*009d*/ 	.byte	0x64, 0x49, 0x64, 0x78, 0x2e, 0x78, 0x29, 0x20, 0x2f, 0x20, 0x33, 0x32, 0x29, 0x20, 0x25, 0x20
        /*00ad*/ 	.byte	0x34, 0x29, 0x20, 0x3d, 0x3d, 0x20, 0x28, 0x28, 0x28, 0x74, 0x6d, 0x65, 0x6d, 0x5f, 0x61, 0x64
        /*00bd*/ 	.byte	0x64, 0x72, 0x20, 0x3e, 0x3e, 0x20, 0x31, 0x36, 0x29, 0x20, 0x2f, 0x20, 0x33, 0x32, 0x29, 0x20
        /*00cd*/ 	.byte	0x25, 0x20, 0x34, 0x29, 0x00
	.type		__unnamed_1,@object
	.size		__unnamed_1,(__unnamed_2 - __unnamed_1)
__unnamed_1:
        /*00d2*/ 	.byte	0x61, 0x75, 0x74, 0x6f, 0x20, 0x63, 0x75, 0x74, 0x65, 0x3a, 0x3a, 0x61, 0x73, 0x5f, 0x70, 0x6f
        /* <DEDUP_REMOVED lines=24> */
        /*0262*/ 	.byte	0x43, 0x3c, 0x38, 0x31, 0x39, 0x32, 0x3e, 0x3e, 0x3e, 0x3e, 0x5d, 0x00
	.type		__unnamed_2,@object
	.size		__unnamed_2,(__unnamed_3 - __unnamed_2)
__unnamed_2:
        /* <DEDUP_REMOVED lines=26> */
	.type		__unnamed_3,@object
	.size		__unnamed_3,(.L_3 - __unnamed_3)
__unnamed_3:
        /* <DEDUP_REMOVED lines=42> */
        /*06aa*/ 	.byte	0x3e, 0x3e, 0x3e, 0x3e, 0x5d, 0x00
.L_3:


//--------------------- .nv.shared._ZN7cutlass13device_kernelINS_4gemm6kernel13GemmUniversalIN4cute5tupleIJiiiiEEENS1_10collective13CollectiveMmaINS1_35MainloopSm100TmaUmmaWarpSpecializedILi5ELi2ELi2ENS5_IJNS4_1CILi2EEENSA_ILi1EEESC_EEEEENS5_IJNSA_ILi256EEESF_NSA_ILi128EEEEEENS_12float_e5m2_tENS5_IJlSC_lEEESI_SJ_NS4_8TiledMMAINS4_8MMA_AtomIJNS4_10MMA_TraitsINS4_25SM100_MMA_F8F6F4_2x1SM_SSEJSI_SI_fSF_SF_NS4_17integral_constantINS4_4UMMA5MajorELSQ_0EEESR_NSO_INSP_7ScaleInELSS_0EEEST_EEEEEENS4_6LayoutINS5_IJSC_SC_SC_EEENS5_IJNSA_ILi0EEESY_SY_EEEEENS5_IJNS4_10UnderscoreES11_S11_EEEEENS4_18SM100_TMA_2SM_LOADENS4_14ComposedLayoutINS4_7SwizzleILi3ELi4ELi3EEENS4_18smem_ptr_flag_bitsILi8EEENSW_INS5_IJNSA_ILi8EEESG_EEENS5_IJSG_SC_EEEEEEEvNS4_8identityES14_S1E_vS1F_EENS_8epilogue10collective18CollectiveEpilogueINS1H_23Sm100TmaWarpSpecializedILi4ELi2ELi64ELb0ELb0EEEJNS5_IJSG_SF_SG_EEENS5_IJNSW_ISG_SC_EENSW_INSA_ILi64EEESC_EEEEESI_SJ_SI_SJ_NS1H_6fusion15FusionCallbacksIS1L_NS1R_17LinearCombinationISI_fSI_fLNS_15FloatRoundStyleE2EEES1M_S1Q_JEEENS4_5SM1004TMEM4LOAD26SM100_TMEM_LOAD_32dp32b64xENS4_13SM90_TMA_LOADENS15_INS16_ILi2ELi4ELi3EEES19_NSW_INS5_IJS1A_S1O_EEENS5_IJS1O_SC_EEEEEEENS4_39AutoVectorizingCopyWithAssumedAlignmentILi128EEENS4_14SM90_TMA_STOREES26_S28_S28_EEEvvEEEEvNT_6ParamsE --------------------------
	.section	.nv.shared._ZN7cutlass13device_kernelINS_4gemm6kernel13GemmUniversalIN4cute5tupleIJiiiiEEENS1_10collective13CollectiveMmaINS1_35MainloopSm100TmaUmmaWarpSpecializedILi5ELi2ELi2ENS5_IJNS4_1CILi2EEENSA_ILi1EEESC_EEEEENS5_IJNSA_ILi256EEESF_NSA_ILi128EEEEEENS_12float_e5m2_tENS5_IJlSC_lEEESI_SJ_NS4_8TiledMMAINS4_8MMA_AtomIJNS4_10MMA_TraitsINS4_25SM100_MMA_F8F6F4_2x1SM_SSEJSI_SI_fSF_SF_NS4_17integral_constantINS4_4UMMA5MajorELSQ_0EEESR_NSO_INSP_7ScaleInELSS_0EEEST_EEEEEENS4_6LayoutINS5_IJSC_SC_SC_EEENS5_IJNSA_ILi0EEESY_SY_EEEEENS5_IJNS4_10UnderscoreES11_S11_EEEEENS4_18SM100_TMA_2SM_LOADENS4_14ComposedLayoutINS4_7SwizzleILi3ELi4ELi3EEENS4_18smem_ptr_flag_bitsILi8EEENSW_INS5_IJNSA_ILi8EEESG_EEENS5_IJSG_SC_EEEEEEEvNS4_8identityES14_S1E_vS1F_EENS_8epilogue10collective18CollectiveEpilogueINS1H_23Sm100TmaWarpSpecializedILi4ELi2ELi64ELb0ELb0EEEJNS5_IJSG_SF_SG_EEENS5_IJNSW_ISG_SC_EENSW_INSA_ILi64EEESC_EEEEESI_SJ_SI_SJ_NS1H_6fusion15FusionCallbacksIS1L_NS1R_17LinearCombinationISI_fSI_fLNS_15FloatRoundStyleE2EEES1M_S1Q_JEEENS4_5SM1004TMEM4LOAD26SM100_TMEM_LOAD_32dp32b64xENS4_13SM90_TMA_LOADENS15_INS16_ILi2ELi4ELi3EEES19_NSW_INS5_IJS1A_S1O_EEENS5_IJS1O_SC_EEEEEEENS4_39AutoVectorizingCopyWithAssumedAlignmentILi128EEENS4_14SM90_TMA_STOREES26_S28_S28_EEEvvEEEEvNT_6ParamsE,"aw",@nobits
	.sectionflags	@""
	.align	16
	.zero		1024


//--------------------- .nv.shared.reserved.0     --------------------------
	.section	.nv.shared.reserved.0,"aw",@nobits
	.weak		__nv_reservedSMEM_offset_0_alias
	.size		__nv_reservedSMEM_offset_0_alias, 0, 64
	.other		__nv_reservedSMEM_offset_0_alias,@"STO_CUDA_RESERVED_SHARED STV_DEFAULT"
__nv_reservedSMEM_offset_0_alias:
	.zero		0
.nv.shared.reserved.0:
	.zero		64
	.weak		__nv_reservedSMEM_tcgen05_partition
	.type		__nv_reservedSMEM_tcgen05_partition,@object
	.size		__nv_reservedSMEM_tcgen05_partition,(.L_0 - __nv_reservedSMEM_tcgen05_partition)
__nv_reservedSMEM_tcgen05_partition:
	.zero		32
.L_0:


//--------------------- .nv.global                --------------------------
	.section	.nv.global,"aw",@nobits
.nv.global:
	.type		_ZN40_INTERNAL_2beac07d_4_k_cu_d934c0ae_218124cute1_E,@object
	.size		_ZN40_INTERNAL_2beac07d_4_k_cu_d934c0ae_218124cute1_E,(_ZN40_INTERNAL_2beac07d_4_k_cu_d934c0ae_218124cuda3std3__45__cpo6cbeginE - _ZN40_INTERNAL_2beac07d_4_k_cu_d934c0ae_218124cute1_E)
_ZN40_INTERNAL_2beac07d_4_k_cu_d934c0ae_218124cute1_E:
	.zero		1
	.type		_ZN40_INTERNAL_2beac07d_4_k_cu_d934c0ae_218124cuda3std3__45__cpo6cbeginE,@object
	.size		_ZN40_INTERNAL_2beac07d_4_k_cu_d934c0ae_218124cuda3std3__45__cpo6cbeginE,(_ZN40_INTERNAL_2beac07d_4_k_cu_d934c0ae_218124cuda3std3__48in_placeE - _ZN40_INTERNAL_2beac07d_4_k_cu_d934c0ae_218124cuda3std3__45__cpo6cbeginE)
_ZN40_INTERNAL_2beac07d_4_k_cu_d934c0ae_218124cuda3std3__45__cpo6cbeginE:
	.zero		1
	.type		_ZN40_INTERNAL_2beac07d_4_k_cu_d934c0ae_218124cuda3std3__48in_placeE,@object
	.size		_ZN40_INTERNAL_2beac07d_4_k_cu_d934c0ae_218124cuda3std3__48in_placeE,(_ZN40_INTERNAL_2beac07d_4_k_cu_d934c0ae_218124cuda3std6ranges3__45__cpo9iter_moveE - _ZN40_INTERNAL_2beac07d_4_k_cu_d934c0ae_218124cuda3std3__48in_placeE)
_ZN40_INTERNAL_2beac07d_4_k_cu_d934c0ae_218124cuda3std3__48in_placeE:
	.zero		1
	.type		_ZN40_INTERNAL_2beac07d_4_k_cu_d934c0ae_218124cuda3std6ranges3__45__cpo9iter_moveE,@object
	.size		_ZN40_INTERNAL_2beac07d_4_k_cu_d934c0ae_218124cuda3std6ranges3__45__cpo9iter_moveE,(_ZN40_INTERNAL_2beac07d_4_k_cu_d934c0ae_218124cuda3std3__45__cpo5beginE - _ZN40_INTERNAL_2beac07d_4_k_cu_d934c0ae_218124cuda3std6ranges3__45__cpo9iter_moveE)
_ZN40_INTERNAL_2beac07d_4_k_cu_d934c0ae_218124cuda3std6ranges3__45__cpo9iter_moveE:
	.zero		1
	.type		_ZN40_INTERNAL_2beac07d_4_k_cu_d934c0ae_218124cuda3std3__45__cpo5beginE,@object
	.size		_ZN40_INTERNAL_2beac07d_4_k_cu_d934c0ae_218124cuda3std3__45__cpo5beginE,(_ZN40_INTERNAL_2beac07d_4_k_cu_d934c0ae_218124cuda3std3__442_GLOBAL__N__2beac07d_4_k_cu_d934c0ae_218126ignoreE - _ZN40_INTERNAL_2beac07d_4_k_cu_d934c0ae_218124cuda3std3__45__cpo5beginE)
_ZN40_INTERNAL_2beac07d_4_k_cu_d934c0ae_218124cuda3std3__45__cpo5beginE:
	.zero		1
	.type		_ZN40_INTERNAL_2beac07d_4_k_cu_d934c0ae_218124cuda3std3__442_GLOBAL__N__2beac07d_4_k_cu_d934c0ae_218126ignoreE,@object
	.size		_ZN40_INTERNAL_2beac07d_4_k_cu_d934c0ae_218124cuda3std3__442_GLOBAL__N__2beac07d_4_k_cu_d934c0ae_218126ignoreE,(_ZN40_INTERNAL_2beac07d_4_k_cu_d934c0ae_218124cute7productE - _ZN40_INTERNAL_2beac07d_4_k_cu_d934c0ae_218124cuda3std3__442_GLOBAL__N__2beac07d_4_k_cu_d934c0ae_218126ignoreE)
_ZN40_INTERNAL_2beac07d_4_k_cu_d934c0ae_218124cuda3std3__442_GLOBAL__N__2beac07d_4_k_cu_d934c0ae_218126ignoreE:
	.zero		1
	.type		_ZN40_INTERNAL_2beac07d_4_k_cu_d934c0ae_218124cute7productE,@object
	.size		_ZN40_INTERNAL_2beac07d_4_k_cu_d934c0ae_218124cute7productE,(_ZN40_INTERNAL_2beac07d_4_k_cu_d934c0ae_218124cuda3std3__45__cpo3endE - _ZN40_INTERNAL_2beac07d_4_k_cu_d934c0ae_218124cute7productE)
_ZN40_INTERNAL_2beac07d_4_k_cu_d934c0ae_218124cute7productE:
	.zero		1
	.type		_ZN40_INTERNAL_2beac07d_4_k_cu_d934c0ae_218124cuda3std3__45__cpo3endE,@object
	.size		_ZN40_INTERNAL_2beac07d_4_k_cu_d934c0ae_218124cuda3std3__45__cpo3endE,(_ZN40_INTERNAL_2beac07d_4_k_cu_d934c0ae_218124cuda3std3__419piecewise_constructE - _ZN40_INTERNAL_2beac07d_4_k_cu_d934c0ae_218124cuda3std3__45__cpo3endE)
_ZN40_INTERNAL_2beac07d_4_k_cu_d934c0ae_218124cuda3std3__45__cpo3endE:
	.zero		1
	.type		_ZN40_INTERNAL_2beac07d_4_k_cu_d934c0ae_218124cuda3std3__419piecewise_constructE,@object
	.size		_ZN40_INTERNAL_2beac07d_4_k_cu_d934c0ae_218124cuda3std3__419piecewise_constructE,(_ZN40_INTERNAL_2beac07d_4_k_cu_d934c0ae_218124cuda3std3__45__cpo4cendE - _ZN40_INTERNAL_2beac07d_4_k_cu_d934c0ae_218124cuda3std3__419piecewise_constructE)
_ZN40_INTERNAL_2beac07d_4_k_cu_d934c0ae_218124cuda3std3__419piecewise_constructE:
	.zero		1
	.type		_ZN40_INTERNAL_2beac07d_4_k_cu_d934c0ae_218124cuda3std3__45__cpo4cendE,@object
	.size		_ZN40_INTERNAL_2beac07d_4_k_cu_d934c0ae_218124cuda3std3__45__cpo4cendE,(_ZN40_INTERNAL_2beac07d_4_k_cu_d934c0ae_218124cuda3std6ranges3__45__cpo4swapE - _ZN40_INTERNAL_2beac07d_4_k_cu_d934c0ae_218124cuda3std3__45__cpo4cendE)
_ZN40_INTERNAL_2beac07d_4_k_cu_d934c0ae_218124cuda3std3__45__cpo4cendE:
	.zero		1
	.type		_ZN40_INTERNAL_2beac07d_4_k_cu_d934c0ae_218124cuda3std6ranges3__45__cpo4swapE,@object
	.size		_ZN40_INTERNAL_2beac07d_4_k_cu_d934c0ae_218124cuda3std6ranges3__45__cpo4swapE,(.L_11 - _ZN40_INTERNAL_2beac07d_4_k_cu_d934c0ae_218124cuda3std6ranges3__45__cpo4swapE)
_ZN40_INTERNAL_2beac07d_4_k_cu_d934c0ae_218124cuda3std6ranges3__45__cpo4swapE:
	.zero		1
.L_11:


//--------------------- .nv.constant0._ZN7cutlass13device_kernelINS_4gemm6kernel13GemmUniversalIN4cute5tupleIJiiiiEEENS1_10collective13CollectiveMmaINS1_35MainloopSm100TmaUmmaWarpSpecializedILi5ELi2ELi2ENS5_IJNS4_1CILi2EEENSA_ILi1EEESC_EEEEENS5_IJNSA_ILi256EEESF_NSA_ILi128EEEEEENS_12float_e5m2_tENS5_IJlSC_lEEESI_SJ_NS4_8TiledMMAINS4_8MMA_AtomIJNS4_10MMA_TraitsINS4_25SM100_MMA_F8F6F4_2x1SM_SSEJSI_SI_fSF_SF_NS4_17integral_constantINS4_4UMMA5MajorELSQ_0EEESR_NSO_INSP_7ScaleInELSS_0EEEST_EEEEEENS4_6LayoutINS5_IJSC_SC_SC_EEENS5_IJNSA_ILi0EEESY_SY_EEEEENS5_IJNS4_10UnderscoreES11_S11_EEEEENS4_18SM100_TMA_2SM_LOADENS4_14ComposedLayoutINS4_7SwizzleILi3ELi4ELi3EEENS4_18smem_ptr_flag_bitsILi8EEENSW_INS5_IJNSA_ILi8EEESG_EEENS5_IJSG_SC_EEEEEEEvNS4_8identityES14_S1E_vS1F_EENS_8epilogue10collective18CollectiveEpilogueINS1H_23Sm100TmaWarpSpecializedILi4ELi2ELi64ELb0ELb0EEEJNS5_IJSG_SF_SG_EEENS5_IJNSW_ISG_SC_EENSW_INSA_ILi64EEESC_EEEEESI_SJ_SI_SJ_NS1H_6fusion15FusionCallbacksIS1L_NS1R_17LinearCombinationISI_fSI_fLNS_15FloatRoundStyleE2EEES1M_S1Q_JEEENS4_5SM1004TMEM4LOAD26SM100_TMEM_LOAD_32dp32b64xENS4_13SM90_TMA_LOADENS15_INS16_ILi2ELi4ELi3EEES19_NSW_INS5_IJS1A_S1O_EEENS5_IJS1O_SC_EEEEEEENS4_39AutoVectorizingCopyWithAssumedAlignmentILi128EEENS4_14SM90_TMA_STOREES26_S28_S28_EEEvvEEEEvNT_6ParamsE --------------------------
	.section	.nv.constant0._ZN7cutlass13device_kernelINS_4gemm6kernel13GemmUniversalIN4cute5tupleIJiiiiEEENS1_10collective13CollectiveMmaINS1_35MainloopSm100TmaUmmaWarpSpecializedILi5ELi2ELi2ENS5_IJNS4_1CILi2EEENSA_ILi1EEESC_EEEEENS5_IJNSA_ILi256EEESF_NSA_ILi128EEEEEENS_12float_e5m2_tENS5_IJlSC_lEEESI_SJ_NS4_8TiledMMAINS4_8MMA_AtomIJNS4_10MMA_TraitsINS4_25SM100_MMA_F8F6F4_2x1SM_SSEJSI_SI_fSF_SF_NS4_17integral_constantINS4_4UMMA5MajorELSQ_0EEESR_NSO_INSP_7ScaleInELSS_0EEEST_EEEEEENS4_6LayoutINS5_IJSC_SC_SC_EEENS5_IJNSA_ILi0EEESY_SY_EEEEENS5_IJNS4_10UnderscoreES11_S11_EEEEENS4_18SM100_TMA_2SM_LOADENS4_14ComposedLayoutINS4_7SwizzleILi3ELi4ELi3EEENS4_18smem_ptr_flag_bitsILi8EEENSW_INS5_IJNSA_ILi8EEESG_EEENS5_IJSG_SC_EEEEEEEvNS4_8identityES14_S1E_vS1F_EENS_8epilogue10collective18CollectiveEpilogueINS1H_23Sm100TmaWarpSpecializedILi4ELi2ELi64ELb0ELb0EEEJNS5_IJSG_SF_SG_EEENS5_IJNSW_ISG_SC_EENSW_INSA_ILi64EEESC_EEEEESI_SJ_SI_SJ_NS1H_6fusion15FusionCallbacksIS1L_NS1R_17LinearCombinationISI_fSI_fLNS_15FloatRoundStyleE2EEES1M_S1Q_JEEENS4_5SM1004TMEM4LOAD26SM100_TMEM_LOAD_32dp32b64xENS4_13SM90_TMA_LOADENS15_INS16_ILi2ELi4ELi3EEES19_NSW_INS5_IJS1A_S1O_EEENS5_IJS1O_SC_EEEEEEENS4_39AutoVectorizingCopyWithAssumedAlignmentILi128EEENS4_14SM90_TMA_STOREES26_S28_S28_EEEvvEEEEvNT_6ParamsE,"a",@progbits
	.sectionflags	@""
	.align	4
.nv.constant0._ZN7cutlass13device_kernelINS_4gemm6kernel13GemmUniversalIN4cute5tupleIJiiiiEEENS1_10collective13CollectiveMmaINS1_35MainloopSm100TmaUmmaWarpSpecializedILi5ELi2ELi2ENS5_IJNS4_1CILi2EEENSA_ILi1EEESC_EEEEENS5_IJNSA_ILi256EEESF_NSA_ILi128EEEEEENS_12float_e5m2_tENS5_IJlSC_lEEESI_SJ_NS4_8TiledMMAINS4_8MMA_AtomIJNS4_10MMA_TraitsINS4_25SM100_MMA_F8F6F4_2x1SM_SSEJSI_SI_fSF_SF_NS4_17integral_constantINS4_4UMMA5MajorELSQ_0EEESR_NSO_INSP_7ScaleInELSS_0EEEST_EEEEEENS4_6LayoutINS5_IJSC_SC_SC_EEENS5_IJNSA_ILi0EEESY_SY_EEEEENS5_IJNS4_10UnderscoreES11_S11_EEEEENS4_18SM100_TMA_2SM_LOADENS4_14ComposedLayoutINS4_7SwizzleILi3ELi4ELi3EEENS4_18smem_ptr_flag_bitsILi8EEENSW_INS5_IJNSA_ILi8EEESG_EEENS5_IJSG_SC_EEEEEEEvNS4_8identityES14_S1E_vS1F_EENS_8epilogue10collective18CollectiveEpilogueINS1H_23Sm100TmaWarpSpecializedILi4ELi2ELi64ELb0ELb0EEEJNS5_IJSG_SF_SG_EEENS5_IJNSW_ISG_SC_EENSW_INSA_ILi64EEESC_EEEEESI_SJ_SI_SJ_NS1H_6fusion15FusionCallbacksIS1L_NS1R_17LinearCombinationISI_fSI_fLNS_15FloatRoundStyleE2EEES1M_S1Q_JEEENS4_5SM1004TMEM4LOAD26SM100_TMEM_LOAD_32dp32b64xENS4_13SM90_TMA_LOADENS15_INS16_ILi2ELi4ELi3EEES19_NSW_INS5_IJS1A_S1O_EEENS5_IJS1O_SC_EEEEEEENS4_39AutoVectorizingCopyWithAssumedAlignmentILi128EEENS4_14SM90_TMA_STOREES26_S28_S28_EEEvvEEEEvNT_6ParamsE:
	.zero		2944


//--------------------- SYMBOLS --------------------------

	.type		.nv.reservedSmem.offset0,@object
	.size		.nv.reservedSmem.offset0,0x4
	.type		.nv.reservedSmem.cap,@object
	.size		.nv.reservedSmem.cap,0x4
	.type		__assertfail,@function
